//
// Generated by NVIDIA NVVM Compiler
//
// Compiler Build ID: CL-36424714
// Cuda compilation tools, release 13.0, V13.0.88
// Based on NVVM 20.0.0
//

.version 9.0
.target sm_100
.address_size 64

	// .globl	_Z7sigmoidPfS_i

.visible .entry _Z7sigmoidPfS_i(
	.param .u64 .ptr .align 1 _Z7sigmoidPfS_i_param_0,
	.param .u64 .ptr .align 1 _Z7sigmoidPfS_i_param_1,
	.param .u32 _Z7sigmoidPfS_i_param_2
)
{
	.reg .pred 	%p<2>;
	.reg .b32 	%r<8>;
	.reg .b32 	%f<15>;
	.reg .b64 	%rd<8>;

	ld.param.u64 	%rd1, [_Z7sigmoidPfS_i_param_0];
	ld.param.u64 	%rd2, [_Z7sigmoidPfS_i_param_1];
	ld.param.u32 	%r2, [_Z7sigmoidPfS_i_param_2];
	mov.u32 	%r3, %tid.x;
	mov.u32 	%r4, %ctaid.x;
	mov.u32 	%r5, %ntid.x;
	mad.lo.s32 	%r1, %r4, %r5, %r3;
	setp.ge.s32 	%p1, %r1, %r2;
	@%p1 bra 	$L__BB0_2;
	cvta.to.global.u64 	%rd3, %rd1;
	cvta.to.global.u64 	%rd4, %rd2;
	mul.wide.s32 	%rd5, %r1, 4;
	add.s64 	%rd6, %rd3, %rd5;
	ld.global.f32 	%f1, [%rd6];
	fma.rn.f32 	%f2, %f1, 0fBBBB989D, 0f3F000000;
	cvt.sat.f32.f32 	%f3, %f2;
	mov.f32 	%f4, 0f4B400001;
	mov.f32 	%f5, 0f437C0000;
	fma.rm.f32 	%f6, %f3, %f5, %f4;
	add.f32 	%f7, %f6, 0fCB40007F;
	neg.f32 	%f8, %f7;
	fma.rn.f32 	%f9, %f1, 0fBFB8AA3B, %f8;
	fma.rn.f32 	%f10, %f1, 0fB2A57060, %f9;
	mov.b32 	%r6, %f6;
	shl.b32 	%r7, %r6, 23;
	mov.b32 	%f11, %r7;
	ex2.approx.ftz.f32 	%f12, %f10;
	fma.rn.f32 	%f13, %f12, %f11, 0f3F800000;
	rcp.rn.f32 	%f14, %f13;
	add.s64 	%rd7, %rd4, %rd5;
	st.global.f32 	[%rd7], %f14;
$L__BB0_2:
	ret;

}
	// .globl	_Z14matrixMultiplyPfS_S_iii
.visible .entry _Z14matrixMultiplyPfS_S_iii(
	.param .u64 .ptr .align 1 _Z14matrixMultiplyPfS_S_iii_param_0,
	.param .u64 .ptr .align 1 _Z14matrixMultiplyPfS_S_iii_param_1,
	.param .u64 .ptr .align 1 _Z14matrixMultiplyPfS_S_iii_param_2,
	.param .u32 _Z14matrixMultiplyPfS_S_iii_param_3,
	.param .u32 _Z14matrixMultiplyPfS_S_iii_param_4,
	.param .u32 _Z14matrixMultiplyPfS_S_iii_param_5
)
{
	.reg .pred 	%p<13>;
	.reg .b32 	%r<41>;
	.reg .b32 	%f<68>;
	.reg .b64 	%rd<53>;

	ld.param.u64 	%rd7, [_Z14matrixMultiplyPfS_S_iii_param_0];
	ld.param.u64 	%rd8, [_Z14matrixMultiplyPfS_S_iii_param_1];
	ld.param.u64 	%rd6, [_Z14matrixMultiplyPfS_S_iii_param_2];
	ld.param.u32 	%r20, [_Z14matrixMultiplyPfS_S_iii_param_3];
	ld.param.u32 	%r18, [_Z14matrixMultiplyPfS_S_iii_param_4];
	ld.param.u32 	%r19, [_Z14matrixMultiplyPfS_S_iii_param_5];
	cvta.to.global.u64 	%rd1, %rd8;
	cvta.to.global.u64 	%rd2, %rd7;
	mov.u32 	%r21, %ctaid.y;
	mov.u32 	%r22, %ntid.y;
	mov.u32 	%r23, %tid.y;
	mad.lo.s32 	%r1, %r21, %r22, %r23;
	mov.u32 	%r24, %ctaid.x;
	mov.u32 	%r25, %ntid.x;
	mov.u32 	%r26, %tid.x;
	mad.lo.s32 	%r2, %r24, %r25, %r26;
	setp.ge.s32 	%p1, %r1, %r20;
	setp.ge.s32 	%p2, %r2, %r19;
	or.pred  	%p3, %p1, %p2;
	@%p3 bra 	$L__BB1_14;
	setp.lt.s32 	%p4, %r18, 1;
	mov.f32 	%f67, 0f00000000;
	@%p4 bra 	$L__BB1_13;
	mul.lo.s32 	%r3, %r18, %r1;
	and.b32  	%r4, %r18, 7;
	setp.lt.u32 	%p5, %r18, 8;
	mov.f32 	%f67, 0f00000000;
	mov.b32 	%r39, 0;
	@%p5 bra 	$L__BB1_5;
	and.b32  	%r39, %r18, 2147483640;
	neg.s32 	%r37, %r39;
	shl.b32 	%r7, %r19, 3;
	mul.wide.u32 	%rd9, %r3, 4;
	add.s64 	%rd10, %rd9, %rd2;
	add.s64 	%rd52, %rd10, 16;
	mov.f32 	%f67, 0f00000000;
	mul.wide.s32 	%rd13, %r19, 4;
	mov.u32 	%r36, %r2;
$L__BB1_4:
	.pragma "nounroll";
	ld.global.f32 	%f17, [%rd52+-16];
	mul.wide.s32 	%rd11, %r36, 4;
	add.s64 	%rd12, %rd1, %rd11;
	ld.global.f32 	%f18, [%rd12];
	fma.rn.f32 	%f19, %f17, %f18, %f67;
	ld.global.f32 	%f20, [%rd52+-12];
	add.s64 	%rd14, %rd12, %rd13;
	ld.global.f32 	%f21, [%rd14];
	fma.rn.f32 	%f22, %f20, %f21, %f19;
	ld.global.f32 	%f23, [%rd52+-8];
	add.s64 	%rd15, %rd14, %rd13;
	ld.global.f32 	%f24, [%rd15];
	fma.rn.f32 	%f25, %f23, %f24, %f22;
	ld.global.f32 	%f26, [%rd52+-4];
	add.s64 	%rd16, %rd15, %rd13;
	ld.global.f32 	%f27, [%rd16];
	fma.rn.f32 	%f28, %f26, %f27, %f25;
	ld.global.f32 	%f29, [%rd52];
	add.s64 	%rd17, %rd16, %rd13;
	ld.global.f32 	%f30, [%rd17];
	fma.rn.f32 	%f31, %f29, %f30, %f28;
	ld.global.f32 	%f32, [%rd52+4];
	add.s64 	%rd18, %rd17, %rd13;
	ld.global.f32 	%f33, [%rd18];
	fma.rn.f32 	%f34, %f32, %f33, %f31;
	ld.global.f32 	%f35, [%rd52+8];
	add.s64 	%rd19, %rd18, %rd13;
	ld.global.f32 	%f36, [%rd19];
	fma.rn.f32 	%f37, %f35, %f36, %f34;
	ld.global.f32 	%f38, [%rd52+12];
	add.s64 	%rd20, %rd19, %rd13;
	ld.global.f32 	%f39, [%rd20];
	fma.rn.f32 	%f67, %f38, %f39, %f37;
	add.s32 	%r37, %r37, 8;
	add.s32 	%r36, %r36, %r7;
	add.s64 	%rd52, %rd52, 32;
	setp.ne.s32 	%p6, %r37, 0;
	@%p6 bra 	$L__BB1_4;
$L__BB1_5:
	setp.eq.s32 	%p7, %r4, 0;
	@%p7 bra 	$L__BB1_13;
	and.b32  	%r13, %r18, 3;
	setp.lt.u32 	%p8, %r4, 4;
	@%p8 bra 	$L__BB1_8;
	add.s32 	%r28, %r39, %r3;
	mul.wide.u32 	%rd21, %r28, 4;
	add.s64 	%rd22, %rd2, %rd21;
	ld.global.f32 	%f41, [%rd22];
	mad.lo.s32 	%r29, %r39, %r19, %r2;
	mul.wide.s32 	%rd23, %r29, 4;
	add.s64 	%rd24, %rd1, %rd23;
	ld.global.f32 	%f42, [%rd24];
	fma.rn.f32 	%f43, %f41, %f42, %f67;
	cvt.u64.u32 	%rd25, %r3;
	cvt.u64.u32 	%rd26, %r39;
	add.s64 	%rd27, %rd26, %rd25;
	shl.b64 	%rd28, %rd27, 2;
	add.s64 	%rd29, %rd2, %rd28;
	ld.global.f32 	%f44, [%rd29+4];
	mul.wide.s32 	%rd30, %r19, 4;
	add.s64 	%rd31, %rd24, %rd30;
	ld.global.f32 	%f45, [%rd31];
	fma.rn.f32 	%f46, %f44, %f45, %f43;
	ld.global.f32 	%f47, [%rd29+8];
	add.s64 	%rd32, %rd31, %rd30;
	ld.global.f32 	%f48, [%rd32];
	fma.rn.f32 	%f49, %f47, %f48, %f46;
	ld.global.f32 	%f50, [%rd29+12];
	add.s64 	%rd33, %rd32, %rd30;
	ld.global.f32 	%f51, [%rd33];
	fma.rn.f32 	%f67, %f50, %f51, %f49;
	add.s32 	%r39, %r39, 4;
$L__BB1_8:
	setp.eq.s32 	%p9, %r13, 0;
	@%p9 bra 	$L__BB1_13;
	setp.eq.s32 	%p10, %r13, 1;
	@%p10 bra 	$L__BB1_11;
	add.s32 	%r30, %r39, %r3;
	mul.wide.u32 	%rd34, %r30, 4;
	add.s64 	%rd35, %rd2, %rd34;
	ld.global.f32 	%f53, [%rd35];
	mad.lo.s32 	%r31, %r39, %r19, %r2;
	mul.wide.s32 	%rd36, %r31, 4;
	add.s64 	%rd37, %rd1, %rd36;
	ld.global.f32 	%f54, [%rd37];
	fma.rn.f32 	%f55, %f53, %f54, %f67;
	cvt.u64.u32 	%rd38, %r3;
	cvt.u64.u32 	%rd39, %r39;
	add.s64 	%rd40, %rd39, %rd38;
	shl.b64 	%rd41, %rd40, 2;
	add.s64 	%rd42, %rd2, %rd41;
	ld.global.f32 	%f56, [%rd42+4];
	mul.wide.s32 	%rd43, %r19, 4;
	add.s64 	%rd44, %rd37, %rd43;
	ld.global.f32 	%f57, [%rd44];
	fma.rn.f32 	%f67, %f56, %f57, %f55;
	add.s32 	%r39, %r39, 2;
$L__BB1_11:
	and.b32  	%r32, %r18, 1;
	setp.eq.b32 	%p11, %r32, 1;
	not.pred 	%p12, %p11;
	@%p12 bra 	$L__BB1_13;
	add.s32 	%r33, %r39, %r3;
	mul.wide.u32 	%rd45, %r33, 4;
	add.s64 	%rd46, %rd2, %rd45;
	ld.global.f32 	%f58, [%rd46];
	mad.lo.s32 	%r34, %r39, %r19, %r2;
	mul.wide.s32 	%rd47, %r34, 4;
	add.s64 	%rd48, %rd1, %rd47;
	ld.global.f32 	%f59, [%rd48];
	fma.rn.f32 	%f67, %f58, %f59, %f67;
$L__BB1_13:
	mad.lo.s32 	%r35, %r19, %r1, %r2;
	cvta.to.global.u64 	%rd49, %rd6;
	mul.wide.s32 	%rd50, %r35, 4;
	add.s64 	%rd51, %rd49, %rd50;
	st.global.f32 	[%rd51], %f67;
$L__BB1_14:
	ret;

}
	// .globl	_Z7addBiasPfS_i
.visible .entry _Z7addBiasPfS_i(
	.param .u64 .ptr .align 1 _Z7addBiasPfS_i_param_0,
	.param .u64 .ptr .align 1 _Z7addBiasPfS_i_param_1,
	.param .u32 _Z7addBiasPfS_i_param_2
)
{
	.reg .pred 	%p<2>;
	.reg .b32 	%r<6>;
	.reg .b32 	%f<4>;
	.reg .b64 	%rd<8>;

	ld.param.u64 	%rd1, [_Z7addBiasPfS_i_param_0];
	ld.param.u64 	%rd2, [_Z7addBiasPfS_i_param_1];
	ld.param.u32 	%r2, [_Z7addBiasPfS_i_param_2];
	mov.u32 	%r3, %tid.x;
	mov.u32 	%r4, %ctaid.x;
	mov.u32 	%r5, %ntid.x;
	mad.lo.s32 	%r1, %r4, %r5, %r3;
	setp.ge.s32 	%p1, %r1, %r2;
	@%p1 bra 	$L__BB2_2;
	cvta.to.global.u64 	%rd3, %rd2;
	cvta.to.global.u64 	%rd4, %rd1;
	mul.wide.s32 	%rd5, %r1, 4;
	add.s64 	%rd6, %rd3, %rd5;
	ld.global.f32 	%f1, [%rd6];
	add.s64 	%rd7, %rd4, %rd5;
	ld.global.f32 	%f2, [%rd7];
	add.f32 	%f3, %f1, %f2;
	st.global.f32 	[%rd7], %f3;
$L__BB2_2:
	ret;

}
	// .globl	_Z17derivativeSigmoidPfS_i
.visible .entry _Z17derivativeSigmoidPfS_i(
	.param .u64 .ptr .align 1 _Z17derivativeSigmoidPfS_i_param_0,
	.param .u64 .ptr .align 1 _Z17derivativeSigmoidPfS_i_param_1,
	.param .u32 _Z17derivativeSigmoidPfS_i_param_2
)
{
	.reg .pred 	%p<2>;
	.reg .b32 	%r<8>;
	.reg .b32 	%f<18>;
	.reg .b64 	%rd<8>;

	ld.param.u64 	%rd1, [_Z17derivativeSigmoidPfS_i_param_0];
	ld.param.u64 	%rd2, [_Z17derivativeSigmoidPfS_i_param_1];
	ld.param.u32 	%r2, [_Z17derivativeSigmoidPfS_i_param_2];
	mov.u32 	%r3, %tid.x;
	mov.u32 	%r4, %ctaid.x;
	mov.u32 	%r5, %ntid.x;
	mad.lo.s32 	%r1, %r4, %r5, %r3;
	setp.ge.s32 	%p1, %r1, %r2;
	@%p1 bra 	$L__BB3_2;
	cvta.to.global.u64 	%rd3, %rd1;
	cvta.to.global.u64 	%rd4, %rd2;
	mul.wide.s32 	%rd5, %r1, 4;
	add.s64 	%rd6, %rd3, %rd5;
	ld.global.f32 	%f1, [%rd6];
	fma.rn.f32 	%f2, %f1, 0fBBBB989D, 0f3F000000;
	cvt.sat.f32.f32 	%f3, %f2;
	mov.f32 	%f4, 0f4B400001;
	mov.f32 	%f5, 0f437C0000;
	fma.rm.f32 	%f6, %f3, %f5, %f4;
	add.f32 	%f7, %f6, 0fCB40007F;
	neg.f32 	%f8, %f7;
	fma.rn.f32 	%f9, %f1, 0fBFB8AA3B, %f8;
	fma.rn.f32 	%f10, %f1, 0fB2A57060, %f9;
	mov.b32 	%r6, %f6;
	shl.b32 	%r7, %r6, 23;
	mov.b32 	%f11, %r7;
	ex2.approx.ftz.f32 	%f12, %f10;
	fma.rn.f32 	%f13, %f12, %f11, 0f3F800000;
	rcp.rn.f32 	%f14, %f13;
	mov.f32 	%f15, 0f3F800000;
	sub.f32 	%f16, %f15, %f14;
	mul.f32 	%f17, %f14, %f16;
	add.s64 	%rd7, %rd4, %rd5;
	st.global.f32 	[%rd7], %f17;
$L__BB3_2:
	ret;

}
	// .globl	_Z13updateWeightsPfS_if
.visible .entry _Z13updateWeightsPfS_if(
	.param .u64 .ptr .align 1 _Z13updateWeightsPfS_if_param_0,
	.param .u64 .ptr .align 1 _Z13updateWeightsPfS_if_param_1,
	.param .u32 _Z13updateWeightsPfS_if_param_2,
	.param .f32 _Z13updateWeightsPfS_if_param_3
)
{
	.reg .pred 	%p<2>;
	.reg .b32 	%r<6>;
	.reg .b32 	%f<6>;
	.reg .b64 	%rd<8>;

	ld.param.u64 	%rd1, [_Z13updateWeightsPfS_if_param_0];
	ld.param.u64 	%rd2, [_Z13updateWeightsPfS_if_param_1];
	ld.param.u32 	%r2, [_Z13updateWeightsPfS_if_param_2];
	ld.param.f32 	%f1, [_Z13updateWeightsPfS_if_param_3];
	mov.u32 	%r3, %tid.x;
	mov.u32 	%r4, %ctaid.x;
	mov.u32 	%r5, %ntid.x;
	mad.lo.s32 	%r1, %r4, %r5, %r3;
	setp.ge.s32 	%p1, %r1, %r2;
	@%p1 bra 	$L__BB4_2;
	cvta.to.global.u64 	%rd3, %rd2;
	cvta.to.global.u64 	%rd4, %rd1;
	mul.wide.s32 	%rd5, %r1, 4;
	add.s64 	%rd6, %rd3, %rd5;
	ld.global.f32 	%f2, [%rd6];
	mul.f32 	%f3, %f1, %f2;
	add.s64 	%rd7, %rd4, %rd5;
	ld.global.f32 	%f4, [%rd7];
	sub.f32 	%f5, %f4, %f3;
	st.global.f32 	[%rd7], %f5;
$L__BB4_2:
	ret;

}


// ===== COMPILED SASS (sm_100) =====

	.target	sm_100

	.elftype	@"ET_EXEC"


//--------------------- .note.nv.tkinfo           --------------------------
	.section	.note.nv.tkinfo,"",@"SHT_NOTE"
	.sectionflags	@"SHF_NOTE_NV_TKINFO"
	.tkinfo
        /*0018*/ 	.word	0x00000002
        /*0030*/ 	.string	""
        /*0030*/ 	.string	"ptxas"
        /*0030*/ 	.string	"Cuda compilation tools, release 13.0, V13.0.88"
        /*0030*/ 	.string	"Build cuda_13.0.r13.0/compiler.36424714_0"
        /*0030*/ 	.string	"-arch sm_100 -m 64 "



//--------------------- .note.nv.cuinfo           --------------------------
	.section	.note.nv.cuinfo,"",@"SHT_NOTE"
	.sectionflags	@"SHF_NOTE_NV_CUINFO"
        /*0018*/ 	.short	0x0002
        /*001a*/ 	.short	0x0064
        /*001c*/ 	.short	0x0082
	.zero		2


//--------------------- .nv.info                  --------------------------
	.section	.nv.info,"",@"SHT_CUDA_INFO"
	.align	4


	//----- nvinfo : EIATTR_REGCOUNT
	.align		4
        /*0000*/ 	.byte	0x04, 0x2f
        /*0002*/ 	.short	(.L_1 - .L_0)
	.align		4
.L_0:
        /*0004*/ 	.word	index@(_Z7sigmoidPfS_i)
        /*0008*/ 	.word	0x0000000e


	//----- nvinfo : EIATTR_FRAME_SIZE
	.align		4
.L_1:
        /*000c*/ 	.byte	0x04, 0x11
        /*000e*/ 	.short	(.L_3 - .L_2)
	.align		4
.L_2:
        /*0010*/ 	.word	index@($__internal_1_$__cuda_sm20_rcp_rn_f32_slowpath)
        /*0014*/ 	.word	0x00000000


	//----- nvinfo : EIATTR_FRAME_SIZE
	.align		4
.L_3:
        /*0018*/ 	.byte	0x04, 0x11
        /*001a*/ 	.short	(.L_5 - .L_4)
	.align		4
.L_4:
        /*001c*/ 	.word	index@(_Z7sigmoidPfS_i)
        /*0020*/ 	.word	0x00000000


	//----- nvinfo : EIATTR_REGCOUNT
	.align		4
.L_5:
        /*0024*/ 	.byte	0x04, 0x2f
        /*0026*/ 	.short	(.L_7 - .L_6)
	.align		4
.L_6:
        /*0028*/ 	.word	index@(_Z14matrixMultiplyPfS_S_iii)
        /*002c*/ 	.word	0x00000020


	//----- nvinfo : EIATTR_FRAME_SIZE
	.align		4
.L_7:
        /*0030*/ 	.byte	0x04, 0x11
        /*0032*/ 	.short	(.L_9 - .L_8)
	.align		4
.L_8:
        /*0034*/ 	.word	index@(_Z14matrixMultiplyPfS_S_iii)
        /*0038*/ 	.word	0x00000000


	//----- nvinfo : EIATTR_REGCOUNT
	.align		4
.L_9:
        /*003c*/ 	.byte	0x04, 0x2f
        /*003e*/ 	.short	(.L_11 - .L_10)
	.align		4
.L_10:
        /*0040*/ 	.word	index@(_Z7addBiasPfS_i)
        /*0044*/ 	.word	0x0000000a


	//----- nvinfo : EIATTR_FRAME_SIZE
	.align		4
.L_11:
        /*0048*/ 	.byte	0x04, 0x11
        /*004a*/ 	.short	(.L_13 - .L_12)
	.align		4
.L_12:
        /*004c*/ 	.word	index@(_Z7addBiasPfS_i)
        /*0050*/ 	.word	0x00000000


	//----- nvinfo : EIATTR_REGCOUNT
	.align		4
.L_13:
        /*0054*/ 	.byte	0x04, 0x2f
        /*0056*/ 	.short	(.L_15 - .L_14)
	.align		4
.L_14:
        /*0058*/ 	.word	index@(_Z17derivativeSigmoidPfS_i)
        /*005c*/ 	.word	0x0000000e


	//----- nvinfo : EIATTR_FRAME_SIZE
	.align		4
.L_15:
        /*0060*/ 	.byte	0x04, 0x11
        /*0062*/ 	.short	(.L_17 - .L_16)
	.align		4
.L_16:
        /*0064*/ 	.word	index@($__internal_0_$__cuda_sm20_rcp_rn_f32_slowpath)
        /*0068*/ 	.word	0x00000000


	//----- nvinfo : EIATTR_FRAME_SIZE
	.align		4
.L_17:
        /*006c*/ 	.byte	0x04, 0x11
        /*006e*/ 	.short	(.L_19 - .L_18)
	.align		4
.L_18:
        /*0070*/ 	.word	index@(_Z17derivativeSigmoidPfS_i)
        /*0074*/ 	.word	0x00000000


	//----- nvinfo : EIATTR_REGCOUNT
	.align		4
.L_19:
        /*0078*/ 	.byte	0x04, 0x2f
        /*007a*/ 	.short	(.L_21 - .L_20)
	.align		4
.L_20:
        /*007c*/ 	.word	index@(_Z13updateWeightsPfS_if)
        /*0080*/ 	.word	0x0000000a


	//----- nvinfo : EIATTR_FRAME_SIZE
	.align		4
.L_21:
        /*0084*/ 	.byte	0x04, 0x11
        /*0086*/ 	.short	(.L_23 - .L_22)
	.align		4
.L_22:
        /*0088*/ 	.word	index@(_Z13updateWeightsPfS_if)
        /*008c*/ 	.word	0x00000000


	//----- nvinfo : EIATTR_MIN_STACK_SIZE
	.align		4
.L_23:
        /*0090*/ 	.byte	0x04, 0x12
        /*0092*/ 	.short	(.L_25 - .L_24)
	.align		4
.L_24:
        /*0094*/ 	.word	index@(_Z13updateWeightsPfS_if)
        /*0098*/ 	.word	0x00000000


	//----- nvinfo : EIATTR_MIN_STACK_SIZE
	.align		4
.L_25:
        /*009c*/ 	.byte	0x04, 0x12
        /*009e*/ 	.short	(.L_27 - .L_26)
	.align		4
.L_26:
        /*00a0*/ 	.word	index@(_Z17derivativeSigmoidPfS_i)
        /*00a4*/ 	.word	0x00000000


	//----- nvinfo : EIATTR_MIN_STACK_SIZE
	.align		4
.L_27:
        /*00a8*/ 	.byte	0x04, 0x12
        /*00aa*/ 	.short	(.L_29 - .L_28)
	.align		4
.L_28:
        /*00ac*/ 	.word	index@(_Z7addBiasPfS_i)
        /*00b0*/ 	.word	0x00000000


	//----- nvinfo : EIATTR_MIN_STACK_SIZE
	.align		4
.L_29:
        /*00b4*/ 	.byte	0x04, 0x12
        /*00b6*/ 	.short	(.L_31 - .L_30)
	.align		4
.L_30:
        /*00b8*/ 	.word	index@(_Z14matrixMultiplyPfS_S_iii)
        /*00bc*/ 	.word	0x00000000


	//----- nvinfo : EIATTR_MIN_STACK_SIZE
	.align		4
.L_31:
        /*00c0*/ 	.byte	0x04, 0x12
        /*00c2*/ 	.short	(.L_33 - .L_32)
	.align		4
.L_32:
        /*00c4*/ 	.word	index@(_Z7sigmoidPfS_i)
        /*00c8*/ 	.word	0x00000000
.L_33:


//--------------------- .nv.compat                --------------------------
	.section	.nv.compat,"",@"SHT_CUDA_COMPAT_INFO"
	.align	4
        /*0000*/ 	.byte	0x02, 0x09, 0x00, 0x00, 0x02, 0x02, 0x01, 0x00, 0x02, 0x05, 0x05, 0x00, 0x03, 0x07, 0x01, 0x01
        /*0010*/ 	.byte	0x02, 0x03, 0x00, 0x00, 0x02, 0x06, 0x01, 0x00, 0x04, 0x0b, 0x08, 0x00, 0x09, 0x00, 0x00, 0x00
        /*0020*/ 	.byte	0x00, 0x00, 0x00, 0x00


//--------------------- .nv.info._Z13updateWeightsPfS_if --------------------------
	.section	.nv.info._Z13updateWeightsPfS_if,"",@"SHT_CUDA_INFO"
	.sectionflags	@""
	.align	4


	//----- nvinfo : EIATTR_CUDA_API_VERSION
	.align		4
        /*0000*/ 	.byte	0x04, 0x37
        /*0002*/ 	.short	(.L_35 - .L_34)
.L_34:
        /*0004*/ 	.word	0x00000082


	//----- nvinfo : EIATTR_KPARAM_INFO
	.align		4
.L_35:
        /*0008*/ 	.byte	0x04, 0x17
        /*000a*/ 	.short	(.L_37 - .L_36)
.L_36:
        /*000c*/ 	.word	0x00000000
        /*0010*/ 	.short	0x0003
        /*0012*/ 	.short	0x0014
        /*0014*/ 	.byte	0x00, 0xf0, 0x11, 0x00


	//----- nvinfo : EIATTR_KPARAM_INFO
	.align		4
.L_37:
        /*0018*/ 	.byte	0x04, 0x17
        /*001a*/ 	.short	(.L_39 - .L_38)
.L_38:
        /*001c*/ 	.word	0x00000000
        /*0020*/ 	.short	0x0002
        /*0022*/ 	.short	0x0010
        /*0024*/ 	.byte	0x00, 0xf0, 0x11, 0x00


	//----- nvinfo : EIATTR_KPARAM_INFO
	.align		4
.L_39:
        /*0028*/ 	.byte	0x04, 0x17
        /*002a*/ 	.short	(.L_41 - .L_40)
.L_40:
        /*002c*/ 	.word	0x00000000
        /*0030*/ 	.short	0x0001
        /*0032*/ 	.short	0x0008
        /*0034*/ 	.byte	0x00, 0xf5, 0x21, 0x00


	//----- nvinfo : EIATTR_KPARAM_INFO
	.align		4
.L_41:
        /*0038*/ 	.byte	0x04, 0x17
        /*003a*/ 	.short	(.L_43 - .L_42)
.L_42:
        /*003c*/ 	.word	0x00000000
        /*0040*/ 	.short	0x0000
        /*0042*/ 	.short	0x0000
        /*0044*/ 	.byte	0x00, 0xf5, 0x21, 0x00


	//----- nvinfo : EIATTR_SPARSE_MMA_MASK
	.align		4
.L_43:
        /*0048*/ 	.byte	0x03, 0x50
        /*004a*/ 	.short	0x0000


	//----- nvinfo : EIATTR_MAXREG_COUNT
	.align		4
        /*004c*/ 	.byte	0x03, 0x1b
        /*004e*/ 	.short	0x00ff


	//----- nvinfo : EIATTR_MERCURY_ISA_VERSION
	.align		4
        /*0050*/ 	.byte	0x03, 0x5f
        /*0052*/ 	.short	0x0101


	//----- nvinfo : EIATTR_VRC_CTA_INIT_COUNT
	.align		4
        /*0054*/ 	.byte	0x02, 0x4a
	.zero		1
	.zero		1


	//----- nvinfo : EIATTR_EXIT_INSTR_OFFSETS
	.align		4
        /*0058*/ 	.byte	0x04, 0x1c
        /*005a*/ 	.short	(.L_45 - .L_44)


	//   ....[0]....
.L_44:
        /*005c*/ 	.word	0x00000070


	//   ....[1]....
        /*0060*/ 	.word	0x00000120


	//----- nvinfo : EIATTR_CBANK_PARAM_SIZE
	.align		4
.L_45:
        /*0064*/ 	.byte	0x03, 0x19
        /*0066*/ 	.short	0x0018


	//----- nvinfo : EIATTR_PARAM_CBANK
	.align		4
        /*0068*/ 	.byte	0x04, 0x0a
        /*006a*/ 	.short	(.L_47 - .L_46)
	.align		4
.L_46:
        /*006c*/ 	.word	index@(.nv.constant0._Z13updateWeightsPfS_if)
        /*0070*/ 	.short	0x0380
        /*0072*/ 	.short	0x0018


	//----- nvinfo : EIATTR_SW_WAR
	.align		4
.L_47:
        /*0074*/ 	.byte	0x04, 0x36
        /*0076*/ 	.short	(.L_49 - .L_48)
.L_48:
        /*0078*/ 	.word	0x00000008
.L_49:


//--------------------- .nv.info._Z17derivativeSigmoidPfS_i --------------------------
	.section	.nv.info._Z17derivativeSigmoidPfS_i,"",@"SHT_CUDA_INFO"
	.sectionflags	@""
	.align	4


	//----- nvinfo : EIATTR_CUDA_API_VERSION
	.align		4
        /*0000*/ 	.byte	0x04, 0x37
        /*0002*/ 	.short	(.L_51 - .L_50)
.L_50:
        /*0004*/ 	.word	0x00000082


	//----- nvinfo : EIATTR_KPARAM_INFO
	.align		4
.L_51:
        /*0008*/ 	.byte	0x04, 0x17
        /*000a*/ 	.short	(.L_53 - .L_52)
.L_52:
        /*000c*/ 	.word	0x00000000
        /*0010*/ 	.short	0x0002
        /*0012*/ 	.short	0x0010
        /*0014*/ 	.byte	0x00, 0xf0, 0x11, 0x00


	//----- nvinfo : EIATTR_KPARAM_INFO
	.align		4
.L_53:
        /*0018*/ 	.byte	0x04, 0x17
        /*001a*/ 	.short	(.L_55 - .L_54)
.L_54:
        /*001c*/ 	.word	0x00000000
        /*0020*/ 	.short	0x0001
        /*0022*/ 	.short	0x0008
        /*0024*/ 	.byte	0x00, 0xf5, 0x21, 0x00


	//----- nvinfo : EIATTR_KPARAM_INFO
	.align		4
.L_55:
        /*0028*/ 	.byte	0x04, 0x17
        /*002a*/ 	.short	(.L_57 - .L_56)
.L_56:
        /*002c*/ 	.word	0x00000000
        /*0030*/ 	.short	0x0000
        /*0032*/ 	.short	0x0000
        /*0034*/ 	.byte	0x00, 0xf5, 0x21, 0x00


	//----- nvinfo : EIATTR_SPARSE_MMA_MASK
	.align		4
.L_57:
        /*0038*/ 	.byte	0x03, 0x50
        /*003a*/ 	.short	0x0000


	//----- nvinfo : EIATTR_MAXREG_COUNT
	.align		4
        /*003c*/ 	.byte	0x03, 0x1b
        /*003e*/ 	.short	0x00ff


	//----- nvinfo : EIATTR_MERCURY_ISA_VERSION
	.align		4
        /*0040*/ 	.byte	0x03, 0x5f
        /*0042*/ 	.short	0x0101


	//----- nvinfo : EIATTR_VRC_CTA_INIT_COUNT
	.align		4
        /*0044*/ 	.byte	0x02, 0x4a
	.zero		1
	.zero		1


	//----- nvinfo : EIATTR_EXIT_INSTR_OFFSETS
	.align		4
        /*0048*/ 	.byte	0x04, 0x1c
        /*004a*/ 	.short	(.L_59 - .L_58)


	//   ....[0]....
.L_58:
        /*004c*/ 	.word	0x00000070


	//   ....[1]....
        /*0050*/ 	.word	0x00000280


	//----- nvinfo : EIATTR_CRS_STACK_SIZE
	.align		4
.L_59:
        /*0054*/ 	.byte	0x04, 0x1e
        /*0056*/ 	.short	(.L_61 - .L_60)
.L_60:
        /*0058*/ 	.word	0x00000000


	//----- nvinfo : EIATTR_CBANK_PARAM_SIZE
	.align		4
.L_61:
        /*005c*/ 	.byte	0x03, 0x19
        /*005e*/ 	.short	0x0014


	//----- nvinfo : EIATTR_PARAM_CBANK
	.align		4
        /*0060*/ 	.byte	0x04, 0x0a
        /*0062*/ 	.short	(.L_63 - .L_62)
	.align		4
.L_62:
        /*0064*/ 	.word	index@(.nv.constant0._Z17derivativeSigmoidPfS_i)
        /*0068*/ 	.short	0x0380
        /*006a*/ 	.short	0x0014


	//----- nvinfo : EIATTR_SW_WAR
	.align		4
.L_63:
        /*006c*/ 	.byte	0x04, 0x36
        /*006e*/ 	.short	(.L_65 - .L_64)
.L_64:
        /*0070*/ 	.word	0x00000008
.L_65:


//--------------------- .nv.info._Z7addBiasPfS_i  --------------------------
	.section	.nv.info._Z7addBiasPfS_i,"",@"SHT_CUDA_INFO"
	.sectionflags	@""
	.align	4


	//----- nvinfo : EIATTR_CUDA_API_VERSION
	.align		4
        /*0000*/ 	.byte	0x04, 0x37
        /*0002*/ 	.short	(.L_67 - .L_66)
.L_66:
        /*0004*/ 	.word	0x00000082


	//----- nvinfo : EIATTR_KPARAM_INFO
	.align		4
.L_67:
        /*0008*/ 	.byte	0x04, 0x17
        /*000a*/ 	.short	(.L_69 - .L_68)
.L_68:
        /*000c*/ 	.word	0x00000000
        /*0010*/ 	.short	0x0002
        /*0012*/ 	.short	0x0010
        /*0014*/ 	.byte	0x00, 0xf0, 0x11, 0x00


	//----- nvinfo : EIATTR_KPARAM_INFO
	.align		4
.L_69:
        /*0018*/ 	.byte	0x04, 0x17
        /*001a*/ 	.short	(.L_71 - .L_70)
.L_70:
        /*001c*/ 	.word	0x00000000
        /*0020*/ 	.short	0x0001
        /*0022*/ 	.short	0x0008
        /*0024*/ 	.byte	0x00, 0xf5, 0x21, 0x00


	//----- nvinfo : EIATTR_KPARAM_INFO
	.align		4
.L_71:
        /*0028*/ 	.byte	0x04, 0x17
        /*002a*/ 	.short	(.L_73 - .L_72)
.L_72:
        /*002c*/ 	.word	0x00000000
        /*0030*/ 	.short	0x0000
        /*0032*/ 	.short	0x0000
        /*0034*/ 	.byte	0x00, 0xf5, 0x21, 0x00


	//----- nvinfo : EIATTR_SPARSE_MMA_MASK
	.align		4
.L_73:
        /*0038*/ 	.byte	0x03, 0x50
        /*003a*/ 	.short	0x0000


	//----- nvinfo : EIATTR_MAXREG_COUNT
	.align		4
        /*003c*/ 	.byte	0x03, 0x1b
        /*003e*/ 	.short	0x00ff


	//----- nvinfo : EIATTR_MERCURY_ISA_VERSION
	.align		4
        /*0040*/ 	.byte	0x03, 0x5f
        /*0042*/ 	.short	0x0101


	//----- nvinfo : EIATTR_VRC_CTA_INIT_COUNT
	.align		4
        /*0044*/ 	.byte	0x02, 0x4a
	.zero		1
	.zero		1


	//----- nvinfo : EIATTR_EXIT_INSTR_OFFSETS
	.align		4
        /*0048*/ 	.byte	0x04, 0x1c
        /*004a*/ 	.short	(.L_75 - .L_74)


	//   ....[0]....
.L_74:
        /*004c*/ 	.word	0x00000070


	//   ....[1]....
        /*0050*/ 	.word	0x00000110


	//----- nvinfo : EIATTR_CBANK_PARAM_SIZE
	.align		4
.L_75:
        /*0054*/ 	.byte	0x03, 0x19
        /*0056*/ 	.short	0x0014


	//----- nvinfo : EIATTR_PARAM_CBANK
	.align		4
        /*0058*/ 	.byte	0x04, 0x0a
        /*005a*/ 	.short	(.L_77 - .L_76)
	.align		4
.L_76:
        /*005c*/ 	.word	index@(.nv.constant0._Z7addBiasPfS_i)
        /*0060*/ 	.short	0x0380
        /*0062*/ 	.short	0x0014


	//----- nvinfo : EIATTR_SW_WAR
	.align		4
.L_77:
        /*0064*/ 	.byte	0x04, 0x36
        /*0066*/ 	.short	(.L_79 - .L_78)
.L_78:
        /*0068*/ 	.word	0x00000008
.L_79:


//--------------------- .nv.info._Z14matrixMultiplyPfS_S_iii --------------------------
	.section	.nv.info._Z14matrixMultiplyPfS_S_iii,"",@"SHT_CUDA_INFO"
	.sectionflags	@""
	.align	4


	//----- nvinfo : EIATTR_CUDA_API_VERSION
	.align		4
        /*0000*/ 	.byte	0x04, 0x37
        /*0002*/ 	.short	(.L_81 - .L_80)
.L_80:
        /*0004*/ 	.word	0x00000082


	//----- nvinfo : EIATTR_KPARAM_INFO
	.align		4
.L_81:
        /*0008*/ 	.byte	0x04, 0x17
        /*000a*/ 	.short	(.L_83 - .L_82)
.L_82:
        /*000c*/ 	.word	0x00000000
        /*0010*/ 	.short	0x0005
        /*0012*/ 	.short	0x0020
        /*0014*/ 	.byte	0x00, 0xf0, 0x11, 0x00


	//----- nvinfo : EIATTR_KPARAM_INFO
	.align		4
.L_83:
        /*0018*/ 	.byte	0x04, 0x17
        /*001a*/ 	.short	(.L_85 - .L_84)
.L_84:
        /*001c*/ 	.word	0x00000000
        /*0020*/ 	.short	0x0004
        /*0022*/ 	.short	0x001c
        /*0024*/ 	.byte	0x00, 0xf0, 0x11, 0x00


	//----- nvinfo : EIATTR_KPARAM_INFO
	.align		4
.L_85:
        /*0028*/ 	.byte	0x04, 0x17
        /*002a*/ 	.short	(.L_87 - .L_86)
.L_86:
        /*002c*/ 	.word	0x00000000
        /*0030*/ 	.short	0x0003
        /*0032*/ 	.short	0x0018
        /*0034*/ 	.byte	0x00, 0xf0, 0x11, 0x00


	//----- nvinfo : EIATTR_KPARAM_INFO
	.align		4
.L_87:
        /*0038*/ 	.byte	0x04, 0x17
        /*003a*/ 	.short	(.L_89 - .L_88)
.L_88:
        /*003c*/ 	.word	0x00000000
        /*0040*/ 	.short	0x0002
        /*0042*/ 	.short	0x0010
        /*0044*/ 	.byte	0x00, 0xf5, 0x21, 0x00


	//----- nvinfo : EIATTR_KPARAM_INFO
	.align		4
.L_89:
        /*0048*/ 	.byte	0x04, 0x17
        /*004a*/ 	.short	(.L_91 - .L_90)
.L_90:
        /*004c*/ 	.word	0x00000000
        /*0050*/ 	.short	0x0001
        /*0052*/ 	.short	0x0008
        /*0054*/ 	.byte	0x00, 0xf5, 0x21, 0x00


	//----- nvinfo : EIATTR_KPARAM_INFO
	.align		4
.L_91:
        /*0058*/ 	.byte	0x04, 0x17
        /*005a*/ 	.short	(.L_93 - .L_92)
.L_92:
        /*005c*/ 	.word	0x00000000
        /*0060*/ 	.short	0x0000
        /*0062*/ 	.short	0x0000
        /*0064*/ 	.byte	0x00, 0xf5, 0x21, 0x00


	//----- nvinfo : EIATTR_SPARSE_MMA_MASK
	.align		4
.L_93:
        /*0068*/ 	.byte	0x03, 0x50
        /*006a*/ 	.short	0x0000


	//----- nvinfo : EIATTR_MAXREG_COUNT
	.align		4
        /*006c*/ 	.byte	0x03, 0x1b
        /*006e*/ 	.short	0x00ff


	//----- nvinfo : EIATTR_MERCURY_ISA_VERSION
	.align		4
        /*0070*/ 	.byte	0x03, 0x5f
        /*0072*/ 	.short	0x0101


	//----- nvinfo : EIATTR_VRC_CTA_INIT_COUNT
	.align		4
        /*0074*/ 	.byte	0x02, 0x4a
	.zero		1
	.zero		1


	//----- nvinfo : EIATTR_EXIT_INSTR_OFFSETS
	.align		4
        /*0078*/ 	.byte	0x04, 0x1c
        /*007a*/ 	.short	(.L_95 - .L_94)


	//   ....[0]....
.L_94:
        /*007c*/ 	.word	0x000000d0


	//   ....[1]....
        /*0080*/ 	.word	0x000008f0


	//----- nvinfo : EIATTR_CBANK_PARAM_SIZE
	.align		4
.L_95:
        /*0084*/ 	.byte	0x03, 0x19
        /*0086*/ 	.short	0x0024


	//----- nvinfo : EIATTR_PARAM_CBANK
	.align		4
        /*0088*/ 	.byte	0x04, 0x0a
        /*008a*/ 	.short	(.L_97 - .L_96)
	.align		4
.L_96:
        /*008c*/ 	.word	index@(.nv.constant0._Z14matrixMultiplyPfS_S_iii)
        /*0090*/ 	.short	0x0380
        /*0092*/ 	.short	0x0024


	//----- nvinfo : EIATTR_SW_WAR
	.align		4
.L_97:
        /*0094*/ 	.byte	0x04, 0x36
        /*0096*/ 	.short	(.L_99 - .L_98)
.L_98:
        /*0098*/ 	.word	0x00000008
.L_99:


//--------------------- .nv.info._Z7sigmoidPfS_i  --------------------------
	.section	.nv.info._Z7sigmoidPfS_i,"",@"SHT_CUDA_INFO"
	.sectionflags	@""
	.align	4


	//----- nvinfo : EIATTR_CUDA_API_VERSION
	.align		4
        /*0000*/ 	.byte	0x04, 0x37
        /*0002*/ 	.short	(.L_101 - .L_100)
.L_100:
        /*0004*/ 	.word	0x00000082


	//----- nvinfo : EIATTR_KPARAM_INFO
	.align		4
.L_101:
        /*0008*/ 	.byte	0x04, 0x17
        /*000a*/ 	.short	(.L_103 - .L_102)
.L_102:
        /*000c*/ 	.word	0x00000000
        /*0010*/ 	.short	0x0002
        /*0012*/ 	.short	0x0010
        /*0014*/ 	.byte	0x00, 0xf0, 0x11, 0x00


	//----- nvinfo : EIATTR_KPARAM_INFO
	.align		4
.L_103:
        /*0018*/ 	.byte	0x04, 0x17
        /*001a*/ 	.short	(.L_105 - .L_104)
.L_104:
        /*001c*/ 	.word	0x00000000
        /*0020*/ 	.short	0x0001
        /*0022*/ 	.short	0x0008
        /*0024*/ 	.byte	0x00, 0xf5, 0x21, 0x00


	//----- nvinfo : EIATTR_KPARAM_INFO
	.align		4
.L_105:
        /*0028*/ 	.byte	0x04, 0x17
        /*002a*/ 	.short	(.L_107 - .L_106)
.L_106:
        /*002c*/ 	.word	0x00000000
        /*0030*/ 	.short	0x0000
        /*0032*/ 	.short	0x0000
        /*0034*/ 	.byte	0x00, 0xf5, 0x21, 0x00


	//----- nvinfo : EIATTR_SPARSE_MMA_MASK
	.align		4
.L_107:
        /*0038*/ 	.byte	0x03, 0x50
        /*003a*/ 	.short	0x0000


	//----- nvinfo : EIATTR_MAXREG_COUNT
	.align		4
        /*003c*/ 	.byte	0x03, 0x1b
        /*003e*/ 	.short	0x00ff


	//----- nvinfo : EIATTR_MERCURY_ISA_VERSION
	.align		4
        /*0040*/ 	.byte	0x03, 0x5f
        /*0042*/ 	.short	0x0101


	//----- nvinfo : EIATTR_VRC_CTA_INIT_COUNT
	.align		4
        /*0044*/ 	.byte	0x02, 0x4a
	.zero		1
	.zero		1


	//----- nvinfo : EIATTR_EXIT_INSTR_OFFSETS
	.align		4
        /*0048*/ 	.byte	0x04, 0x1c
        /*004a*/ 	.short	(.L_109 - .L_108)


	//   ....[0]....
.L_108:
        /*004c*/ 	.word	0x00000070


	//   ....[1]....
        /*0050*/ 	.word	0x00000260


	//----- nvinfo : EIATTR_CRS_STACK_SIZE
	.align		4
.L_109:
        /*0054*/ 	.byte	0x04, 0x1e
        /*0056*/ 	.short	(.L_111 - .L_110)
.L_110:
        /*0058*/ 	.word	0x00000000


	//----- nvinfo : EIATTR_CBANK_PARAM_SIZE
	.align		4
.L_111:
        /*005c*/ 	.byte	0x03, 0x19
        /*005e*/ 	.short	0x0014


	//----- nvinfo : EIATTR_PARAM_CBANK
	.align		4
        /*0060*/ 	.byte	0x04, 0x0a
        /*0062*/ 	.short	(.L_113 - .L_112)
	.align		4
.L_112:
        /*0064*/ 	.word	index@(.nv.constant0._Z7sigmoidPfS_i)
        /*0068*/ 	.short	0x0380
        /*006a*/ 	.short	0x0014


	//----- nvinfo : EIATTR_SW_WAR
	.align		4
.L_113:
        /*006c*/ 	.byte	0x04, 0x36
        /*006e*/ 	.short	(.L_115 - .L_114)
.L_114:
        /*0070*/ 	.word	0x00000008
.L_115:


//--------------------- .nv.callgraph             --------------------------
	.section	.nv.callgraph,"",@"SHT_CUDA_CALLGRAPH"
	.align	4
	.sectionentsize	8
	.align		4
        /*0000*/ 	.word	0x00000000
	.align		4
        /*0004*/ 	.word	0xffffffff
	.align		4
        /*0008*/ 	.word	0x00000000
	.align		4
        /*000c*/ 	.word	0xfffffffe
	.align		4
        /*0010*/ 	.word	0x00000000
	.align		4
        /*0014*/ 	.word	0xfffffffd
	.align		4
        /*0018*/ 	.word	0x00000000
	.align		4
        /*001c*/ 	.word	0xfffffffc


//--------------------- .text._Z13updateWeightsPfS_if --------------------------
	.section	.text._Z13updateWeightsPfS_if,"ax",@progbits
	.align	128
        .global         _Z13updateWeightsPfS_if
        .type           _Z13updateWeightsPfS_if,@function
        .size           _Z13updateWeightsPfS_if,(.L_x_25 - _Z13updateWeightsPfS_if)
        .other          _Z13updateWeightsPfS_if,@"STO_CUDA_ENTRY STV_DEFAULT"
_Z13updateWeightsPfS_if:
.text._Z13updateWeightsPfS_if:
[----:B------:R-:W-:Y:S01]  /*0000*/  LDC R1, c[0x0][0x37c] ;  /* 0x0000df00ff017b82 */ /* 0x000fe20000000800 */
[----:B------:R-:W0:Y:S07]  /*0010*/  S2R R7, SR_TID.X ;  /* 0x0000000000077919 */ /* 0x000e2e0000002100 */
[----:B------:R-:W0:Y:S01]  /*0020*/  S2UR UR4, SR_CTAID.X ;  /* 0x00000000000479c3 */ /* 0x000e220000002500 */
[----:B------:R-:W1:Y:S07]  /*0030*/  LDCU UR5, c[0x0][0x390] ;  /* 0x00007200ff0577ac */ /* 0x000e6e0008000800 */
[----:B------:R-:W0:Y:S02]  /*0040*/  LDC R0, c[0x0][0x360] ;  /* 0x0000d800ff007b82 */ /* 0x000e240000000800 */
[----:B0-----:R-:W-:-:S05]  /*0050*/  IMAD R7, R0, UR4, R7 ;  /* 0x0000000400077c24 */ /* 0x001fca000f8e0207 */
[----:B-1----:R-:W-:-:S13]  /*0060*/  ISETP.GE.AND P0, PT, R7, UR5, PT ;  /* 0x0000000507007c0c */ /* 0x002fda000bf06270 */
[----:B------:R-:W-:Y:S05]  /*0070*/  @P0 EXIT ;  /* 0x000000000000094d */ /* 0x000fea0003800000 */
[----:B------:R-:W0:Y:S01]  /*0080*/  LDC.64 R2, c[0x0][0x388] ;  /* 0x0000e200ff027b82 */ /* 0x000e220000000a00 */
[----:B------:R-:W1:Y:S01]  /*0090*/  LDCU.64 UR4, c[0x0][0x358] ;  /* 0x00006b00ff0477ac */ /* 0x000e620008000a00 */
[----:B------:R-:W2:Y:S06]  /*00a0*/  LDCU UR6, c[0x0][0x394] ;  /* 0x00007280ff0677ac */ /* 0x000eac0008000800 */
[----:B------:R-:W3:Y:S01]  /*00b0*/  LDC.64 R4, c[0x0][0x380] ;  /* 0x0000e000ff047b82 */ /* 0x000ee20000000a00 */
[----:B0-----:R-:W-:-:S06]  /*00c0*/  IMAD.WIDE R2, R7, 0x4, R2 ;  /* 0x0000000407027825 */ /* 0x001fcc00078e0202 */
[----:B-1----:R-:W2:Y:S01]  /*00d0*/  LDG.E R2, desc[UR4][R2.64] ;  /* 0x0000000402027981 */ /* 0x002ea2000c1e1900 */
[----:B---3--:R-:W-:-:S05]  /*00e0*/  IMAD.WIDE R4, R7, 0x4, R4 ;  /* 0x0000000407047825 */ /* 0x008fca00078e0204 */
[----:B------:R-:W2:Y:S02]  /*00f0*/  LDG.E R7, desc[UR4][R4.64] ;  /* 0x0000000404077981 */ /* 0x000ea4000c1e1900 */
[----:B--2---:R-:W-:-:S05]  /*0100*/  FFMA R7, -R2, UR6, R7 ;  /* 0x0000000602077c23 */ /* 0x004fca0008000107 */
[----:B------:R-:W-:Y:S01]  /*0110*/  STG.E desc[UR4][R4.64], R7 ;  /* 0x0000000704007986 */ /* 0x000fe2000c101904 */
[----:B------:R-:W-:Y:S05]  /*0120*/  EXIT ;  /* 0x000000000000794d */ /* 0x000fea0003800000 */
.L_x_0:
[----:B------:R-:W-:-:S00]  /*0130*/  BRA `(.L_x_0) ;  /* 0xfffffffc00fc7947 */ /* 0x000fc0000383ffff */
[----:B------:R-:W-:-:S00]  /*0140*/  NOP ;  /* 0x0000000000007918 */ /* 0x000fc00000000000 */
        /* <DEDUP_REMOVED lines=11> */
.L_x_25:


//--------------------- .text._Z17derivativeSigmoidPfS_i --------------------------
	.section	.text._Z17derivativeSigmoidPfS_i,"ax",@progbits
	.align	128
        .global         _Z17derivativeSigmoidPfS_i
        .type           _Z17derivativeSigmoidPfS_i,@function
        .size           _Z17derivativeSigmoidPfS_i,(.L_x_23 - _Z17derivativeSigmoidPfS_i)
        .other          _Z17derivativeSigmoidPfS_i,@"STO_CUDA_ENTRY STV_DEFAULT"
_Z17derivativeSigmoidPfS_i:
.text._Z17derivativeSigmoidPfS_i:
        /* <DEDUP_REMOVED lines=10> */
[----:B0-----:R-:W-:-:S06]  /*00a0*/  IMAD.WIDE R4, R3, 0x4, R4 ;  /* 0x0000000403047825 */ /* 0x001fcc00078e0204 */
[----:B-1----:R-:W2:Y:S01]  /*00b0*/  LDG.E R4, desc[UR4][R4.64] ;  /* 0x0000000404047981 */ /* 0x002ea2000c1e1900 */
[----:B------:R-:W-:Y:S01]  /*00c0*/  IMAD.MOV.U32 R7, RZ, RZ, 0x3bbb989d ;  /* 0x3bbb989dff077424 */ /* 0x000fe200078e00ff */
[----:B------:R-:W-:Y:S01]  /*00d0*/  BSSY.RECONVERGENT B0, `(.L_x_1) ;  /* 0x0000015000007945 */ /* 0x000fe20003800200 */
[----:B------:R-:W-:Y:S02]  /*00e0*/  IMAD.MOV.U32 R9, RZ, RZ, 0x437c0000 ;  /* 0x437c0000ff097424 */ /* 0x000fe400078e00ff */
[----:B--2---:R-:W-:-:S04]  /*00f0*/  FFMA.SAT R0, R4, -R7, 0.5 ;  /* 0x3f00000004007423 */ /* 0x004fc80000002807 */
[----:B------:R-:W-:-:S04]  /*0100*/  FFMA.RM R0, R0, R9, 12582913 ;  /* 0x4b40000100007423 */ /* 0x000fc80000004009 */
[C---:B------:R-:W-:Y:S01]  /*0110*/  FADD R7, R0.reuse, -12583039 ;  /* 0xcb40007f00077421 */ /* 0x040fe20000000000 */
[----:B------:R-:W-:-:S03]  /*0120*/  SHF.L.U32 R0, R0, 0x17, RZ ;  /* 0x0000001700007819 */ /* 0x000fc600000006ff */
[----:B------:R-:W-:-:S04]  /*0130*/  FFMA R7, R4, -1.4426950216293334961, -R7 ;  /* 0xbfb8aa3b04077823 */ /* 0x000fc80000000807 */
[----:B------:R-:W-:-:S06]  /*0140*/  FFMA R7, R4, -1.925963033500011079e-08, R7 ;  /* 0xb2a5706004077823 */ /* 0x000fcc0000000007 */
[----:B------:R-:W0:Y:S02]  /*0150*/  MUFU.EX2 R7, R7 ;  /* 0x0000000700077308 */ /* 0x000e240000000800 */
[----:B0-----:R-:W-:-:S04]  /*0160*/  FFMA R0, R0, R7, 1 ;  /* 0x3f80000000007423 */ /* 0x001fc80000000007 */
[----:B------:R-:W-:-:S05]  /*0170*/  VIADD R2, R0, 0x1800000 ;  /* 0x0180000000027836 */ /* 0x000fca0000000000 */
[----:B------:R-:W-:-:S04]  /*0180*/  LOP3.LUT R2, R2, 0x7f800000, RZ, 0xc0, !PT ;  /* 0x7f80000002027812 */ /* 0x000fc800078ec0ff */
[----:B------:R-:W-:-:S13]  /*0190*/  ISETP.GT.U32.AND P0, PT, R2, 0x1ffffff, PT ;  /* 0x01ffffff0200780c */ /* 0x000fda0003f04070 */
[----:B------:R-:W-:Y:S05]  /*01a0*/  @P0 BRA `(.L_x_2) ;  /* 0x00000000000c0947 */ /* 0x000fea0003800000 */
[----:B------:R-:W-:-:S07]  /*01b0*/  MOV R4, 0x1d0 ;  /* 0x000001d000047802 */ /* 0x000fce0000000f00 */
[----:B------:R-:W-:Y:S05]  /*01c0*/  CALL.REL.NOINC `($__internal_0_$__cuda_sm20_rcp_rn_f32_slowpath) ;  /* 0x0000000000307944 */ /* 0x000fea0003c00000 */
[----:B------:R-:W-:Y:S05]  /*01d0*/  BRA `(.L_x_3) ;  /* 0x0000000000107947 */ /* 0x000fea0003800000 */
.L_x_2:
[----:B------:R-:W0:Y:S02]  /*01e0*/  MUFU.RCP R5, R0 ;  /* 0x0000000000057308 */ /* 0x000e240000001000 */
[----:B0-----:R-:W-:-:S04]  /*01f0*/  FFMA R2, R0, R5, -1 ;  /* 0xbf80000000027423 */ /* 0x001fc80000000005 */
[----:B------:R-:W-:-:S04]  /*0200*/  FADD.FTZ R2, -R2, -RZ ;  /* 0x800000ff02027221 */ /* 0x000fc80000010100 */
[----:B------:R-:W-:-:S07]  /*0210*/  FFMA R2, R5, R2, R5 ;  /* 0x0000000205027223 */ /* 0x000fce0000000005 */
.L_x_3:
[----:B------:R-:W-:Y:S05]  /*0220*/  BSYNC.RECONVERGENT B0 ;  /* 0x0000000000007941 */ /* 0x000fea0003800200 */
.L_x_1:
[----:B------:R-:W0:Y:S01]  /*0230*/  LDC.64 R4, c[0x0][0x388] ;  /* 0x0000e200ff047b82 */ /* 0x000e220000000a00 */
[----:B------:R-:W-:-:S04]  /*0240*/  FADD R7, -R2, 1 ;  /* 0x3f80000002077421 */ /* 0x000fc80000000100 */
[----:B------:R-:W-:Y:S01]  /*0250*/  FMUL R7, R7, R2 ;  /* 0x0000000207077220 */ /* 0x000fe20000400000 */
[----:B0-----:R-:W-:-:S05]  /*0260*/  IMAD.WIDE R2, R3, 0x4, R4 ;  /* 0x0000000403027825 */ /* 0x001fca00078e0204 */
[----:B------:R-:W-:Y:S01]  /*0270*/  STG.E desc[UR4][R2.64], R7 ;  /* 0x0000000702007986 */ /* 0x000fe2000c101904 */
[----:B------:R-:W-:Y:S05]  /*0280*/  EXIT ;  /* 0x000000000000794d */ /* 0x000fea0003800000 */
        .weak           $__internal_0_$__cuda_sm20_rcp_rn_f32_slowpath
        .type           $__internal_0_$__cuda_sm20_rcp_rn_f32_slowpath,@function
        .size           $__internal_0_$__cuda_sm20_rcp_rn_f32_slowpath,(.L_x_23 - $__internal_0_$__cuda_sm20_rcp_rn_f32_slowpath)
$__internal_0_$__cuda_sm20_rcp_rn_f32_slowpath:
[----:B------:R-:W-:Y:S01]  /*0290*/  SHF.L.U32 R2, R0, 0x1, RZ ;  /* 0x0000000100027819 */ /* 0x000fe200000006ff */
[----:B------:R-:W-:Y:S03]  /*02a0*/  BSSY.RECONVERGENT B1, `(.L_x_4) ;  /* 0x0000030000017945 */ /* 0x000fe60003800200 */
[----:B------:R-:W-:-:S04]  /*02b0*/  SHF.R.U32.HI R2, RZ, 0x18, R2 ;  /* 0x00000018ff027819 */ /* 0x000fc80000011602 */
[----:B------:R-:W-:-:S13]  /*02c0*/  ISETP.NE.U32.AND P0, PT, R2, RZ, PT ;  /* 0x000000ff0200720c */ /* 0x000fda0003f05070 */
[----:B------:R-:W-:Y:S05]  /*02d0*/  @P0 BRA `(.L_x_5) ;  /* 0x0000000000280947 */ /* 0x000fea0003800000 */
[----:B------:R-:W-:-:S05]  /*02e0*/  IMAD.SHL.U32 R2, R0, 0x2, RZ ;  /* 0x0000000200027824 */ /* 0x000fca00078e00ff */
[----:B------:R-:W-:-:S13]  /*02f0*/  ISETP.NE.AND P0, PT, R2, RZ, PT ;  /* 0x000000ff0200720c */ /* 0x000fda0003f05270 */
[----:B------:R-:W-:Y:S01]  /*0300*/  @P0 FFMA R6, R0, 1.84467440737095516160e+19, RZ ;  /* 0x5f80000000060823 */ /* 0x000fe200000000ff */
[----:B------:R-:W-:Y:S08]  /*0310*/  @!P0 MUFU.RCP R5, R0 ;  /* 0x0000000000058308 */ /* 0x000ff00000001000 */
[----:B------:R-:W0:Y:S02]  /*0320*/  @P0 MUFU.RCP R7, R6 ;  /* 0x0000000600070308 */ /* 0x000e240000001000 */
[----:B0-----:R-:W-:-:S04]  /*0330*/  @P0 FFMA R2, R6, R7, -1 ;  /* 0xbf80000006020423 */ /* 0x001fc80000000007 */
[----:B------:R-:W-:-:S04]  /*0340*/  @P0 FADD.FTZ R2, -R2, -RZ ;  /* 0x800000ff02020221 */ /* 0x000fc80000010100 */
[----:B------:R-:W-:-:S04]  /*0350*/  @P0 FFMA R2, R7, R2, R7 ;  /* 0x0000000207020223 */ /* 0x000fc80000000007 */
[----:B------:R-:W-:Y:S01]  /*0360*/  @P0 FFMA R5, R2, 1.84467440737095516160e+19, RZ ;  /* 0x5f80000002050823 */ /* 0x000fe200000000ff */
[----:B------:R-:W-:Y:S06]  /*0370*/  BRA `(.L_x_6) ;  /* 0x0000000000887947 */ /* 0x000fec0003800000 */
.L_x_5:
[----:B------:R-:W-:-:S04]  /*0380*/  IADD3 R5, PT, PT, R2, -0xfd, RZ ;  /* 0xffffff0302057810 */ /* 0x000fc80007ffe0ff */
[----:B------:R-:W-:-:S13]  /*0390*/  ISETP.GT.U32.AND P0, PT, R5, 0x1, PT ;  /* 0x000000010500780c */ /* 0x000fda0003f04070 */
[----:B------:R-:W-:Y:S05]  /*03a0*/  @P0 BRA `(.L_x_7) ;  /* 0x0000000000780947 */ /* 0x000fea0003800000 */
[----:B------:R-:W-:Y:S01]  /*03b0*/  LOP3.LUT R6, R0, 0x7fffff, RZ, 0xc0, !PT ;  /* 0x007fffff00067812 */ /* 0x000fe200078ec0ff */
[----:B------:R-:W-:-:S03]  /*03c0*/  IMAD.MOV.U32 R10, RZ, RZ, 0x3 ;  /* 0x00000003ff0a7424 */ /* 0x000fc600078e00ff */
[----:B------:R-:W-:Y:S02]  /*03d0*/  LOP3.LUT R6, R6, 0x3f800000, RZ, 0xfc, !PT ;  /* 0x3f80000006067812 */ /* 0x000fe400078efcff */
[----:B------:R-:W-:Y:S02]  /*03e0*/  SHF.L.U32 R11, R10, R5, RZ ;  /* 0x000000050a0b7219 */ /* 0x000fe400000006ff */
[----:B------:R-:W0:Y:S02]  /*03f0*/  MUFU.RCP R7, R6 ;  /* 0x0000000600077308 */ /* 0x000e240000001000 */
[----:B0-----:R-:W-:-:S04]  /*0400*/  FFMA R8, R6, R7, -1 ;  /* 0xbf80000006087423 */ /* 0x001fc80000000007 */
[----:B------:R-:W-:-:S04]  /*0410*/  FADD.FTZ R8, -R8, -RZ ;  /* 0x800000ff08087221 */ /* 0x000fc80000010100 */
[CCC-:B------:R-:W-:Y:S01]  /*0420*/  FFMA.RM R9, R7.reuse, R8.reuse, R7.reuse ;  /* 0x0000000807097223 */ /* 0x1c0fe20000004007 */
[----:B------:R-:W-:-:S04]  /*0430*/  FFMA.RP R8, R7, R8, R7 ;  /* 0x0000000807087223 */ /* 0x000fc80000008007 */
[C---:B------:R-:W-:Y:S02]  /*0440*/  LOP3.LUT R7, R9.reuse, 0x7fffff, RZ, 0xc0, !PT ;  /* 0x007fffff09077812 */ /* 0x040fe400078ec0ff */
[----:B------:R-:W-:Y:S02]  /*0450*/  FSETP.NEU.FTZ.AND P0, PT, R9, R8, PT ;  /* 0x000000080900720b */ /* 0x000fe40003f1d000 */
[----:B------:R-:W-:Y:S02]  /*0460*/  LOP3.LUT R8, R7, 0x800000, RZ, 0xfc, !PT ;  /* 0x0080000007087812 */ /* 0x000fe400078efcff */
[----:B------:R-:W-:Y:S02]  /*0470*/  SEL R7, RZ, 0xffffffff, !P0 ;  /* 0xffffffffff077807 */ /* 0x000fe40004000000 */
[----:B------:R-:W-:Y:S02]  /*0480*/  LOP3.LUT R6, R11, R8, RZ, 0xc0, !PT ;  /* 0x000000080b067212 */ /* 0x000fe400078ec0ff */
[----:B------:R-:W-:-:S02]  /*0490*/  IADD3 R7, PT, PT, -R7, RZ, RZ ;  /* 0x000000ff07077210 */ /* 0x000fc40007ffe1ff */
[-C--:B------:R-:W-:Y:S02]  /*04a0*/  SHF.R.U32.HI R6, RZ, R5.reuse, R6 ;  /* 0x00000005ff067219 */ /* 0x080fe40000011606 */
[----:B------:R-:W-:Y:S02]  /*04b0*/  LOP3.LUT P1, RZ, R7, R5, R8, 0xf8, !PT ;  /* 0x0000000507ff7212 */ /* 0x000fe4000782f808 */
[C---:B------:R-:W-:Y:S02]  /*04c0*/  LOP3.LUT P0, RZ, R6.reuse, 0x1, RZ, 0xc0, !PT ;  /* 0x0000000106ff7812 */ /* 0x040fe4000780c0ff */
[----:B------:R-:W-:-:S04]  /*04d0*/  LOP3.LUT P2, RZ, R6, 0x2, RZ, 0xc0, !PT ;  /* 0x0000000206ff7812 */ /* 0x000fc8000784c0ff */
[----:B------:R-:W-:Y:S02]  /*04e0*/  PLOP3.LUT P0, PT, P0, P1, P2, 0xe0, 0x0 ;  /* 0x000000000000781c */ /* 0x000fe40000703c20 */
[----:B------:R-:W-:Y:S02]  /*04f0*/  LOP3.LUT P1, RZ, R0, 0x7fffff, RZ, 0xc0, !PT ;  /* 0x007fffff00ff7812 */ /* 0x000fe4000782c0ff */
[----:B------:R-:W-:-:S05]  /*0500*/  SEL R5, RZ, 0x1, !P0 ;  /* 0x00000001ff057807 */ /* 0x000fca0004000000 */
[----:B------:R-:W-:-:S05]  /*0510*/  IMAD.MOV R5, RZ, RZ, -R5 ;  /* 0x000000ffff057224 */ /* 0x000fca00078e0a05 */
[----:B------:R-:W-:Y:S02]  /*0520*/  ISETP.GE.AND P0, PT, R5, RZ, PT ;  /* 0x000000ff0500720c */ /* 0x000fe40003f06270 */
[----:B------:R-:W-:-:S04]  /*0530*/  IADD3 R5, PT, PT, R2, -0xfc, RZ ;  /* 0xffffff0402057810 */ /* 0x000fc80007ffe0ff */
[----:B------:R-:W-:-:S07]  /*0540*/  SHF.R.U32.HI R5, RZ, R5, R8 ;  /* 0x00000005ff057219 */ /* 0x000fce0000011608 */
[----:B------:R-:W-:-:S05]  /*0550*/  @!P0 VIADD R5, R5, 0x1 ;  /* 0x0000000105058836 */ /* 0x000fca0000000000 */
[----:B------:R-:W-:-:S04]  /*0560*/  @!P1 SHF.L.U32 R5, R5, 0x1, RZ ;  /* 0x0000000105059819 */ /* 0x000fc800000006ff */
[----:B------:R-:W-:Y:S01]  /*0570*/  LOP3.LUT R5, R5, 0x80000000, R0, 0xf8, !PT ;  /* 0x8000000005057812 */ /* 0x000fe200078ef800 */
[----:B------:R-:W-:Y:S06]  /*0580*/  BRA `(.L_x_6) ;  /* 0x0000000000047947 */ /* 0x000fec0003800000 */
.L_x_7:
[----:B------:R0:W1:Y:S02]  /*0590*/  MUFU.RCP R5, R0 ;  /* 0x0000000000057308 */ /* 0x0000640000001000 */
.L_x_6:
[----:B------:R-:W-:Y:S05]  /*05a0*/  BSYNC.RECONVERGENT B1 ;  /* 0x0000000000017941 */ /* 0x000fea0003800200 */
.L_x_4:
[----:B-1----:R-:W-:Y:S02]  /*05b0*/  IMAD.MOV.U32 R2, RZ, RZ, R5 ;  /* 0x000000ffff027224 */ /* 0x002fe400078e0005 */
[----:B------:R-:W-:-:S04]  /*05c0*/  HFMA2 R5, -RZ, RZ, 0, 0 ;  /* 0x00000000ff057431 */ /* 0x000fc800000001ff */
[----:B0-----:R-:W-:Y:S05]  /*05d0*/  RET.REL.NODEC R4 `(_Z17derivativeSigmoidPfS_i) ;  /* 0xfffffff804887950 */ /* 0x001fea0003c3ffff */
.L_x_8:
        /* <DEDUP_REMOVED lines=10> */
.L_x_23:


//--------------------- .text._Z7addBiasPfS_i     --------------------------
	.section	.text._Z7addBiasPfS_i,"ax",@progbits
	.align	128
        .global         _Z7addBiasPfS_i
        .type           _Z7addBiasPfS_i,@function
        .size           _Z7addBiasPfS_i,(.L_x_27 - _Z7addBiasPfS_i)
        .other          _Z7addBiasPfS_i,@"STO_CUDA_ENTRY STV_DEFAULT"
_Z7addBiasPfS_i:
.text._Z7addBiasPfS_i:
        /* <DEDUP_REMOVED lines=9> */
[----:B------:R-:W1:Y:S07]  /*0090*/  LDCU.64 UR4, c[0x0][0x358] ;  /* 0x00006b00ff0477ac */ /* 0x000e6e0008000a00 */
[----:B------:R-:W2:Y:S01]  /*00a0*/  LDC.64 R4, c[0x0][0x380] ;  /* 0x0000e000ff047b82 */ /* 0x000ea20000000a00 */
[----:B0-----:R-:W-:-:S06]  /*00b0*/  IMAD.WIDE R2, R7, 0x4, R2 ;  /* 0x0000000407027825 */ /* 0x001fcc00078e0202 */
[----:B-1----:R-:W3:Y:S01]  /*00c0*/  LDG.E R2, desc[UR4][R2.64] ;  /* 0x0000000402027981 */ /* 0x002ee2000c1e1900 */
[----:B--2---:R-:W-:-:S05]  /*00d0*/  IMAD.WIDE R4, R7, 0x4, R4 ;  /* 0x0000000407047825 */ /* 0x004fca00078e0204 */
[----:B------:R-:W3:Y:S02]  /*00e0*/  LDG.E R7, desc[UR4][R4.64] ;  /* 0x0000000404077981 */ /* 0x000ee4000c1e1900 */
[----:B---3--:R-:W-:-:S05]  /*00f0*/  FADD R7, R2, R7 ;  /* 0x0000000702077221 */ /* 0x008fca0000000000 */
[----:B------:R-:W-:Y:S01]  /*0100*/  STG.E desc[UR4][R4.64], R7 ;  /* 0x0000000704007986 */ /* 0x000fe2000c101904 */
[----:B------:R-:W-:Y:S05]  /*0110*/  EXIT ;  /* 0x000000000000794d */ /* 0x000fea0003800000 */
.L_x_9:
        /* <DEDUP_REMOVED lines=14> */
.L_x_27:


//--------------------- .text._Z14matrixMultiplyPfS_S_iii --------------------------
	.section	.text._Z14matrixMultiplyPfS_S_iii,"ax",@progbits
	.align	128
        .global         _Z14matrixMultiplyPfS_S_iii
        .type           _Z14matrixMultiplyPfS_S_iii,@function
        .size           _Z14matrixMultiplyPfS_S_iii,(.L_x_28 - _Z14matrixMultiplyPfS_S_iii)
        .other          _Z14matrixMultiplyPfS_S_iii,@"STO_CUDA_ENTRY STV_DEFAULT"
_Z14matrixMultiplyPfS_S_iii:
.text._Z14matrixMultiplyPfS_S_iii:
[----:B------:R-:W-:Y:S01]  /*0000*/  LDC R1, c[0x0][0x37c] ;  /* 0x0000df00ff017b82 */ /* 0x000fe20000000800 */
[----:B------:R-:W0:Y:S07]  /*0010*/  S2R R5, SR_TID.X ;  /* 0x0000000000057919 */ /* 0x000e2e0000002100 */
[----:B------:R-:W1:Y:S01]  /*0020*/  LDC R16, c[0x0][0x364] ;  /* 0x0000d900ff107b82 */ /* 0x000e620000000800 */
[----:B------:R-:W2:Y:S01]  /*0030*/  LDCU UR6, c[0x0][0x398] ;  /* 0x00007300ff0677ac */ /* 0x000ea20008000800 */
[----:B------:R-:W1:Y:S06]  /*0040*/  S2R R3, SR_TID.Y ;  /* 0x0000000000037919 */ /* 0x000e6c0000002200 */
[----:B------:R-:W0:Y:S08]  /*0050*/  S2UR UR5, SR_CTAID.X ;  /* 0x00000000000579c3 */ /* 0x000e300000002500 */
[----:B------:R-:W0:Y:S08]  /*0060*/  LDC R0, c[0x0][0x360] ;  /* 0x0000d800ff007b82 */ /* 0x000e300000000800 */
[----:B------:R-:W1:Y:S08]  /*0070*/  S2UR UR4, SR_CTAID.Y ;  /* 0x00000000000479c3 */ /* 0x000e700000002600 */
[----:B------:R-:W3:Y:S01]  /*0080*/  LDC R17, c[0x0][0x3a0] ;  /* 0x0000e800ff117b82 */ /* 0x000ee20000000800 */
[----:B0-----:R-:W-:-:S02]  /*0090*/  IMAD R0, R0, UR5, R5 ;  /* 0x0000000500007c24 */ /* 0x001fc4000f8e0205 */
[----:B-1----:R-:W-:-:S03]  /*00a0*/  IMAD R16, R16, UR4, R3 ;  /* 0x0000000410107c24 */ /* 0x002fc6000f8e0203 */
[----:B---3--:R-:W-:-:S04]  /*00b0*/  ISETP.GE.AND P0, PT, R0, R17, PT ;  /* 0x000000110000720c */ /* 0x008fc80003f06270 */
[----:B--2---:R-:W-:-:S13]  /*00c0*/  ISETP.GE.OR P0, PT, R16, UR6, P0 ;  /* 0x0000000610007c0c */ /* 0x004fda0008706670 */
[----:B------:R-:W-:Y:S05]  /*00d0*/  @P0 EXIT ;  /* 0x000000000000094d */ /* 0x000fea0003800000 */
[----:B------:R-:W0:Y:S01]  /*00e0*/  LDC R19, c[0x0][0x39c] ;  /* 0x0000e700ff137b82 */ /* 0x000e220000000800 */
[----:B------:R-:W1:Y:S01]  /*00f0*/  LDCU.64 UR4, c[0x0][0x358] ;  /* 0x00006b00ff0477ac */ /* 0x000e620008000a00 */
[----:B------:R-:W-:Y:S01]  /*0100*/  HFMA2 R24, -RZ, RZ, 0, 0 ;  /* 0x00000000ff187431 */ /* 0x000fe200000001ff */
[----:B0-----:R-:W-:-:S13]  /*0110*/  ISETP.GE.AND P0, PT, R19, 0x1, PT ;  /* 0x000000011300780c */ /* 0x001fda0003f06270 */
[----:B-1----:R-:W-:Y:S05]  /*0120*/  @!P0 BRA `(.L_x_10) ;  /* 0x0000000400e08947 */ /* 0x002fea0003800000 */
[C---:B------:R-:W-:Y:S01]  /*0130*/  ISETP.GE.U32.AND P1, PT, R19.reuse, 0x8, PT ;  /* 0x000000081300780c */ /* 0x040fe20003f26070 */
[----:B------:R-:W-:Y:S01]  /*0140*/  IMAD R20, R16, R19, RZ ;  /* 0x0000001310147224 */ /* 0x000fe200078e02ff */
[----:B------:R-:W-:Y:S02]  /*0150*/  LOP3.LUT R27, R19, 0x7, RZ, 0xc0, !PT ;  /* 0x00000007131b7812 */ /* 0x000fe400078ec0ff */
[----:B------:R-:W-:Y:S02]  /*0160*/  MOV R24, RZ ;  /* 0x000000ff00187202 */ /* 0x000fe40000000f00 */
[----:B------:R-:W-:Y:S02]  /*0170*/  ISETP.NE.AND P0, PT, R27, RZ, PT ;  /* 0x000000ff1b00720c */ /* 0x000fe40003f05270 */
[----:B------:R-:W-:-:S05]  /*0180*/  MOV R21, RZ ;  /* 0x000000ff00157202 */ /* 0x000fca0000000f00 */
[----:B------:R-:W-:Y:S06]  /*0190*/  @!P1 BRA `(.L_x_11) ;  /* 0x0000000000c49947 */ /* 0x000fec0003800000 */
[----:B------:R-:W0:Y:S01]  /*01a0*/  LDC.64 R2, c[0x0][0x380] ;  /* 0x0000e000ff027b82 */ /* 0x000e220000000a00 */
[----:B------:R-:W-:Y:S02]  /*01b0*/  LOP3.LUT R21, R19, 0x7ffffff8, RZ, 0xc0, !PT ;  /* 0x7ffffff813157812 */ /* 0x000fe400078ec0ff */
[----:B------:R-:W-:Y:S02]  /*01c0*/  MOV R24, RZ ;  /* 0x000000ff00187202 */ /* 0x000fe40000000f00 */
[----:B------:R-:W-:Y:S02]  /*01d0*/  MOV R18, R0 ;  /* 0x0000000000127202 */ /* 0x000fe40000000f00 */
[----:B------:R-:W-:Y:S01]  /*01e0*/  IADD3 R22, PT, PT, -R21, RZ, RZ ;  /* 0x000000ff15167210 */ /* 0x000fe20007ffe1ff */
[----:B0-----:R-:W-:-:S03]  /*01f0*/  IMAD.WIDE.U32 R2, R20, 0x4, R2 ;  /* 0x0000000414027825 */ /* 0x001fc600078e0002 */
[----:B------:R-:W-:-:S04]  /*0200*/  IADD3 R4, P1, PT, R2, 0x10, RZ ;  /* 0x0000001002047810 */ /* 0x000fc80007f3e0ff */
[----:B------:R-:W-:-:S09]  /*0210*/  IADD3.X R5, PT, PT, RZ, R3, RZ, P1, !PT ;  /* 0x00000003ff057210 */ /* 0x000fd20000ffe4ff */
.L_x_12:
[----:B------:R-:W0:Y:S01]  /*0220*/  LDC.64 R14, c[0x0][0x388] ;  /* 0x0000e200ff0e7b82 */ /* 0x000e220000000a00 */
[----:B------:R-:W-:Y:S02]  /*0230*/  MOV R2, R4 ;  /* 0x0000000400027202 */ /* 0x000fe40000000f00 */
[----:B------:R-:W-:-:S05]  /*0240*/  MOV R3, R5 ;  /* 0x0000000500037202 */ /* 0x000fca0000000f00 */
[----:B------:R-:W2:Y:S04]  /*0250*/  LDG.E R25, desc[UR4][R2.64+-0x10] ;  /* 0xfffff00402197981 */ /* 0x000ea8000c1e1900 */
[----:B------:R-:W3:Y:S04]  /*0260*/  LDG.E R23, desc[UR4][R2.64+-0xc] ;  /* 0xfffff40402177981 */ /* 0x000ee8000c1e1900 */
[----:B------:R-:W4:Y:S04]  /*0270*/  LDG.E R29, desc[UR4][R2.64+-0x8] ;  /* 0xfffff804021d7981 */ /* 0x000f28000c1e1900 */
[----:B------:R-:W5:Y:S01]  /*0280*/  LDG.E R28, desc[UR4][R2.64+-0x4] ;  /* 0xfffffc04021c7981 */ /* 0x000f62000c1e1900 */
[----:B0-----:R-:W-:-:S05]  /*0290*/  IMAD.WIDE R14, R18, 0x4, R14 ;  /* 0x00000004120e7825 */ /* 0x001fca00078e020e */
[----:B------:R0:W2:Y:S01]  /*02a0*/  LDG.E R26, desc[UR4][R14.64] ;  /* 0x000000040e1a7981 */ /* 0x0000a2000c1e1900 */
[----:B------:R-:W-:-:S04]  /*02b0*/  IMAD.WIDE R12, R17, 0x4, R14 ;  /* 0x00000004110c7825 */ /* 0x000fc800078e020e */
[C---:B------:R-:W-:Y:S02]  /*02c0*/  IMAD.WIDE R4, R17.reuse, 0x4, R12 ;  /* 0x0000000411047825 */ /* 0x040fe400078e020c */
[----:B------:R-:W3:Y:S02]  /*02d0*/  LDG.E R12, desc[UR4][R12.64] ;  /* 0x000000040c0c7981 */ /* 0x000ee4000c1e1900 */
[C---:B------:R-:W-:Y:S02]  /*02e0*/  IMAD.WIDE R8, R17.reuse, 0x4, R4 ;  /* 0x0000000411087825 */ /* 0x040fe400078e0204 */
[----:B------:R-:W4:Y:S02]  /*02f0*/  LDG.E R4, desc[UR4][R4.64] ;  /* 0x0000000404047981 */ /* 0x000f24000c1e1900 */
[C---:B------:R-:W-:Y:S02]  /*0300*/  IMAD.WIDE R6, R17.reuse, 0x4, R8 ;  /* 0x0000000411067825 */ /* 0x040fe400078e0208 */
[----:B------:R-:W5:Y:S02]  /*0310*/  LDG.E R8, desc[UR4][R8.64] ;  /* 0x0000000408087981 */ /* 0x000f64000c1e1900 */
[----:B------:R-:W-:-:S02]  /*0320*/  IMAD.WIDE R10, R17, 0x4, R6 ;  /* 0x00000004110a7825 */ /* 0x000fc400078e0206 */
[----:B------:R-:W5:Y:S04]  /*0330*/  LDG.E R5, desc[UR4][R2.64] ;  /* 0x0000000402057981 */ /* 0x000f68000c1e1900 */
[----:B------:R-:W5:Y:S01]  /*0340*/  LDG.E R6, desc[UR4][R6.64] ;  /* 0x0000000406067981 */ /* 0x000f62000c1e1900 */
[----:B0-----:R-:W-:-:S03]  /*0350*/  IMAD.WIDE R14, R17, 0x4, R10 ;  /* 0x00000004110e7825 */ /* 0x001fc600078e020a */
[----:B------:R-:W5:Y:S04]  /*0360*/  LDG.E R10, desc[UR4][R10.64] ;  /* 0x000000040a0a7981 */ /* 0x000f68000c1e1900 */
[----:B------:R-:W5:Y:S04]  /*0370*/  LDG.E R13, desc[UR4][R14.64] ;  /* 0x000000040e0d7981 */ /* 0x000f68000c1e1900 */
[----:B------:R-:W5:Y:S04]  /*0380*/  LDG.E R7, desc[UR4][R2.64+0x4] ;  /* 0x0000040402077981 */ /* 0x000f68000c1e1900 */
[----:B------:R-:W5:Y:S01]  /*0390*/  LDG.E R9, desc[UR4][R2.64+0xc] ;  /* 0x00000c0402097981 */ /* 0x000f62000c1e1900 */
[----:B--2---:R-:W-:Y:S01]  /*03a0*/  FFMA R26, R25, R26, R24 ;  /* 0x0000001a191a7223 */ /* 0x004fe20000000018 */
[----:B------:R-:W-:-:S02]  /*03b0*/  IMAD.WIDE R24, R17, 0x4, R14 ;  /* 0x0000000411187825 */ /* 0x000fc400078e020e */
[----:B------:R-:W2:Y:S04]  /*03c0*/  LDG.E R14, desc[UR4][R2.64+0x8] ;  /* 0x00000804020e7981 */ /* 0x000ea8000c1e1900 */
[----:B------:R-:W2:Y:S01]  /*03d0*/  LDG.E R24, desc[UR4][R24.64] ;  /* 0x0000000418187981 */ /* 0x000ea2000c1e1900 */
[----:B---3--:R-:W-:Y:S01]  /*03e0*/  FFMA R12, R23, R12, R26 ;  /* 0x0000000c170c7223 */ /* 0x008fe2000000001a */
[----:B------:R-:W-:-:S03]  /*03f0*/  IADD3 R22, PT, PT, R22, 0x8, RZ ;  /* 0x0000000816167810 */ /* 0x000fc60007ffe0ff */
[----:B----4-:R-:W-:Y:S01]  /*0400*/  FFMA R29, R29, R4, R12 ;  /* 0x000000041d1d7223 */ /* 0x010fe2000000000c */
[----:B------:R-:W-:-:S03]  /*0410*/  ISETP.NE.AND P1, PT, R22, RZ, PT ;  /* 0x000000ff1600720c */ /* 0x000fc60003f25270 */
[----:B-----5:R-:W-:Y:S01]  /*0420*/  FFMA R8, R28, R8, R29 ;  /* 0x000000081c087223 */ /* 0x020fe2000000001d */
[----:B------:R-:W-:-:S03]  /*0430*/  IADD3 R4, P2, PT, R2, 0x20, RZ ;  /* 0x0000002002047810 */ /* 0x000fc60007f5e0ff */
[----:B------:R-:W-:Y:S01]  /*0440*/  FFMA R6, R5, R6, R8 ;  /* 0x0000000605067223 */ /* 0x000fe20000000008 */
[----:B------:R-:W-:Y:S02]  /*0450*/  IADD3.X R5, PT, PT, RZ, R3, RZ, P2, !PT ;  /* 0x00000003ff057210 */ /* 0x000fe400017fe4ff */
[----:B------:R-:W-:Y:S01]  /*0460*/  LEA R18, R17, R18, 0x3 ;  /* 0x0000001211127211 */ /* 0x000fe200078e18ff */
[----:B------:R-:W-:-:S04]  /*0470*/  FFMA R7, R7, R10, R6 ;  /* 0x0000000a07077223 */ /* 0x000fc80000000006 */
[----:B--2---:R-:W-:-:S04]  /*0480*/  FFMA R14, R14, R13, R7 ;  /* 0x0000000d0e0e7223 */ /* 0x004fc80000000007 */
[----:B------:R-:W-:Y:S01]  /*0490*/  FFMA R24, R9, R24, R14 ;  /* 0x0000001809187223 */ /* 0x000fe2000000000e */
[----:B------:R-:W-:Y:S06]  /*04a0*/  @P1 BRA `(.L_x_12) ;  /* 0xfffffffc005c1947 */ /* 0x000fec000383ffff */
.L_x_11:
[----:B------:R-:W-:Y:S05]  /*04b0*/  @!P0 BRA `(.L_x_10) ;  /* 0x0000000000fc8947 */ /* 0x000fea0003800000 */
[----:B------:R-:W-:Y:S02]  /*04c0*/  ISETP.GE.U32.AND P1, PT, R27, 0x4, PT ;  /* 0x000000041b00780c */ /* 0x000fe40003f26070 */
[----:B------:R-:W-:-:S04]  /*04d0*/  LOP3.LUT R14, R19, 0x3, RZ, 0xc0, !PT ;  /* 0x00000003130e7812 */ /* 0x000fc800078ec0ff */
[----:B------:R-:W-:-:S07]  /*04e0*/  ISETP.NE.AND P0, PT, R14, RZ, PT ;  /* 0x000000ff0e00720c */ /* 0x000fce0003f05270 */
[----:B------:R-:W-:Y:S06]  /*04f0*/  @!P1 BRA `(.L_x_13) ;  /* 0x00000000006c9947 */ /* 0x000fec0003800000 */
[----:B------:R-:W0:Y:S01]  /*0500*/  LDC.64 R4, c[0x0][0x388] ;  /* 0x0000e200ff047b82 */ /* 0x000e220000000a00 */
[----:B------:R-:W1:Y:S01]  /*0510*/  LDCU.64 UR6, c[0x0][0x380] ;  /* 0x00007000ff0677ac */ /* 0x000e620008000a00 */
[----:B------:R-:W-:Y:S01]  /*0520*/  IMAD R7, R21, R17, R0 ;  /* 0x0000001115077224 */ /* 0x000fe200078e0200 */
[CC--:B------:R-:W-:Y:S02]  /*0530*/  IADD3 R3, PT, PT, R20.reuse, R21.reuse, RZ ;  /* 0x0000001514037210 */ /* 0x0c0fe40007ffe0ff */
[----:B------:R-:W-:-:S03]  /*0540*/  IADD3 R8, P1, PT, R20, R21, RZ ;  /* 0x0000001514087210 */ /* 0x000fc60007f3e0ff */
[----:B------:R-:W2:Y:S01]  /*0550*/  LDC.64 R12, c[0x0][0x380] ;  /* 0x0000e000ff0c7b82 */ /* 0x000ea20000000a00 */
[----:B0-----:R-:W-:-:S04]  /*0560*/  IMAD.WIDE R4, R7, 0x4, R4 ;  /* 0x0000000407047825 */ /* 0x001fc800078e0204 */
[----:B------:R-:W-:Y:S02]  /*0570*/  IMAD.WIDE R6, R17, 0x4, R4 ;  /* 0x0000000411067825 */ /* 0x000fe400078e0204 */
[----:B------:R-:W3:Y:S02]  /*0580*/  LDG.E R4, desc[UR4][R4.64] ;  /* 0x0000000404047981 */ /* 0x000ee4000c1e1900 */
[----:B--2---:R-:W-:Y:S01]  /*0590*/  IMAD.WIDE.U32 R12, R3, 0x4, R12 ;  /* 0x00000004030c7825 */ /* 0x004fe200078e000c */
[----:B------:R-:W-:Y:S02]  /*05a0*/  IADD3.X R3, PT, PT, RZ, RZ, RZ, P1, !PT ;  /* 0x000000ffff037210 */ /* 0x000fe40000ffe4ff */
[----:B-1----:R-:W-:-:S03]  /*05b0*/  LEA R2, P1, R8, UR6, 0x2 ;  /* 0x0000000608027c11 */ /* 0x002fc6000f8210ff */
[----:B------:R-:W3:Y:S01]  /*05c0*/  LDG.E R13, desc[UR4][R12.64] ;  /* 0x000000040c0d7981 */ /* 0x000ee2000c1e1900 */
[----:B------:R-:W-:Y:S01]  /*05d0*/  LEA.HI.X R3, R8, UR7, R3, 0x2, P1 ;  /* 0x0000000708037c11 */ /* 0x000fe200088f1403 */
[C---:B------:R-:W-:Y:S02]  /*05e0*/  IMAD.WIDE R8, R17.reuse, 0x4, R6 ;  /* 0x0000000411087825 */ /* 0x040fe400078e0206 */
[----:B------:R-:W2:Y:S04]  /*05f0*/  LDG.E R6, desc[UR4][R6.64] ;  /* 0x0000000406067981 */ /* 0x000ea8000c1e1900 */
[----:B------:R-:W2:Y:S01]  /*0600*/  LDG.E R15, desc[UR4][R2.64+0x4] ;  /* 0x00000404020f7981 */ /* 0x000ea2000c1e1900 */
[----:B------:R-:W-:-:S03]  /*0610*/  IMAD.WIDE R10, R17, 0x4, R8 ;  /* 0x00000004110a7825 */ /* 0x000fc600078e0208 */
[----:B------:R-:W4:Y:S04]  /*0620*/  LDG.E R22, desc[UR4][R8.64] ;  /* 0x0000000408167981 */ /* 0x000f28000c1e1900 */
[----:B------:R-:W4:Y:S04]  /*0630*/  LDG.E R18, desc[UR4][R2.64+0x8] ;  /* 0x0000080402127981 */ /* 0x000f28000c1e1900 */
[----:B------:R-:W5:Y:S04]  /*0640*/  LDG.E R26, desc[UR4][R2.64+0xc] ;  /* 0x00000c04021a7981 */ /* 0x000f68000c1e1900 */
[----:B------:R-:W5:Y:S01]  /*0650*/  LDG.E R10, desc[UR4][R10.64] ;  /* 0x000000040a0a7981 */ /* 0x000f62000c1e1900 */
[----:B------:R-:W-:Y:S01]  /*0660*/  IADD3 R21, PT, PT, R21, 0x4, RZ ;  /* 0x0000000415157810 */ /* 0x000fe20007ffe0ff */
[----:B---3--:R-:W-:-:S04]  /*0670*/  FFMA R24, R13, R4, R24 ;  /* 0x000000040d187223 */ /* 0x008fc80000000018 */
[----:B--2---:R-:W-:-:S04]  /*0680*/  FFMA R15, R15, R6, R24 ;  /* 0x000000060f0f7223 */ /* 0x004fc80000000018 */
[----:B----4-:R-:W-:-:S04]  /*0690*/  FFMA R15, R18, R22, R15 ;  /* 0x00000016120f7223 */ /* 0x010fc8000000000f */
[----:B-----5:R-:W-:-:S07]  /*06a0*/  FFMA R24, R26, R10, R15 ;  /* 0x0000000a1a187223 */ /* 0x020fce000000000f */
.L_x_13:
[----:B------:R-:W-:Y:S05]  /*06b0*/  @!P0 BRA `(.L_x_10) ;  /* 0x00000000007c8947 */ /* 0x000fea0003800000 */
[----:B------:R-:W-:Y:S01]  /*06c0*/  ISETP.NE.AND P1, PT, R14, 0x1, PT ;  /* 0x000000010e00780c */ /* 0x000fe20003f25270 */
[----:B------:R-:W0:Y:S01]  /*06d0*/  LDC.64 R10, c[0x0][0x380] ;  /* 0x0000e000ff0a7b82 */ /* 0x000e220000000a00 */
[----:B------:R-:W-:-:S04]  /*06e0*/  LOP3.LUT R19, R19, 0x1, RZ, 0xc0, !PT ;  /* 0x0000000113137812 */ /* 0x000fc800078ec0ff */
[----:B------:R-:W-:-:S03]  /*06f0*/  ISETP.NE.U32.AND P0, PT, R19, 0x1, PT ;  /* 0x000000011300780c */ /* 0x000fc60003f05070 */
[----:B------:R-:W1:Y:S04]  /*0700*/  LDC.64 R8, c[0x0][0x388] ;  /* 0x0000e200ff087b82 */ /* 0x000e680000000a00 */
[CC--:B------:R-:W-:Y:S02]  /*0710*/  @P1 IADD3 R13, PT, PT, R20.reuse, R21.reuse, RZ ;  /* 0x00000015140d1210 */ /* 0x0c0fe40007ffe0ff */
[----:B------:R-:W-:Y:S02]  /*0720*/  @P1 IADD3 R12, P2, PT, R20, R21, RZ ;  /* 0x00000015140c1210 */ /* 0x000fe40007f5e0ff */
[----:B------:R-:W2:Y:S02]  /*0730*/  @P1 LDC.64 R2, c[0x0][0x380] ;  /* 0x0000e000ff021b82 */ /* 0x000ea40000000a00 */
[----:B------:R-:W-:-:S06]  /*0740*/  @P1 IADD3.X R14, PT, PT, RZ, RZ, RZ, P2, !PT ;  /* 0x000000ffff0e1210 */ /* 0x000fcc00017fe4ff */
[----:B------:R-:W3:Y:S01]  /*0750*/  LDC.64 R4, c[0x0][0x380] ;  /* 0x0000e000ff047b82 */ /* 0x000ee20000000a00 */
[----:B0-----:R-:W-:-:S04]  /*0760*/  @P1 IMAD.WIDE.U32 R10, R13, 0x4, R10 ;  /* 0x000000040d0a1825 */ /* 0x001fc800078e000a */
[C---:B------:R-:W-:Y:S01]  /*0770*/  @P1 IMAD R13, R21.reuse, R17, R0 ;  /* 0x00000011150d1224 */ /* 0x040fe200078e0200 */
[----:B------:R-:W-:Y:S01]  /*0780*/  @P1 IADD3 R21, PT, PT, R21, 0x2, RZ ;  /* 0x0000000215151810 */ /* 0x000fe20007ffe0ff */
[----:B------:R-:W4:Y:S01]  /*0790*/  @P1 LDG.E R11, desc[UR4][R10.64] ;  /* 0x000000040a0b1981 */ /* 0x000f22000c1e1900 */
[----:B------:R-:W0:Y:S01]  /*07a0*/  LDC.64 R6, c[0x0][0x388] ;  /* 0x0000e200ff067b82 */ /* 0x000e220000000a00 */
[----:B-1----:R-:W-:Y:S01]  /*07b0*/  @P1 IMAD.WIDE R8, R13, 0x4, R8 ;  /* 0x000000040d081825 */ /* 0x002fe200078e0208 */
[----:B------:R-:W-:Y:S02]  /*07c0*/  @!P0 IADD3 R15, PT, PT, R20, R21, RZ ;  /* 0x00000015140f8210 */ /* 0x000fe40007ffe0ff */
[----:B--2---:R-:W-:Y:S01]  /*07d0*/  @P1 LEA R2, P2, R12, R2, 0x2 ;  /* 0x000000020c021211 */ /* 0x004fe200078410ff */
[----:B------:R-:W-:-:S03]  /*07e0*/  @!P0 IMAD R21, R21, R17, R0 ;  /* 0x0000001115158224 */ /* 0x000fc600078e0200 */
[----:B------:R-:W-:Y:S01]  /*07f0*/  @P1 LEA.HI.X R3, R12, R3, R14, 0x2, P2 ;  /* 0x000000030c031211 */ /* 0x000fe200010f140e */
[----:B------:R-:W-:Y:S01]  /*0800*/  @P1 IMAD.WIDE R12, R17, 0x4, R8 ;  /* 0x00000004110c1825 */ /* 0x000fe200078e0208 */
[----:B------:R-:W4:Y:S03]  /*0810*/  @P1 LDG.E R14, desc[UR4][R8.64] ;  /* 0x00000004080e1981 */ /* 0x000f26000c1e1900 */
[----:B---3--:R-:W-:Y:S01]  /*0820*/  @!P0 IMAD.WIDE.U32 R4, R15, 0x4, R4 ;  /* 0x000000040f048825 */ /* 0x008fe200078e0004 */
[----:B------:R-:W2:Y:S04]  /*0830*/  @P1 LDG.E R2, desc[UR4][R2.64+0x4] ;  /* 0x0000040402021981 */ /* 0x000ea8000c1e1900 */
[----:B------:R-:W2:Y:S01]  /*0840*/  @P1 LDG.E R12, desc[UR4][R12.64] ;  /* 0x000000040c0c1981 */ /* 0x000ea2000c1e1900 */
[----:B0-----:R-:W-:-:S03]  /*0850*/  @!P0 IMAD.WIDE R6, R21, 0x4, R6 ;  /* 0x0000000415068825 */ /* 0x001fc600078e0206 */
[----:B------:R-:W3:Y:S04]  /*0860*/  @!P0 LDG.E R5, desc[UR4][R4.64] ;  /* 0x0000000404058981 */ /* 0x000ee8000c1e1900 */
[----:B------:R-:W3:Y:S01]  /*0870*/  @!P0 LDG.E R6, desc[UR4][R6.64] ;  /* 0x0000000406068981 */ /* 0x000ee2000c1e1900 */
[----:B----4-:R-:W-:-:S04]  /*0880*/  @P1 FFMA R11, R11, R14, R24 ;  /* 0x0000000e0b0b1223 */ /* 0x010fc80000000018 */
[----:B--2---:R-:W-:-:S04]  /*0890*/  @P1 FFMA R24, R2, R12, R11 ;  /* 0x0000000c02181223 */ /* 0x004fc8000000000b */
[----:B---3--:R-:W-:-:S07]  /*08a0*/  @!P0 FFMA R24, R5, R6, R24 ;  /* 0x0000000605188223 */ /* 0x008fce0000000018 */
.L_x_10:
[----:B------:R-:W0:Y:S01]  /*08b0*/  LDC.64 R2, c[0x0][0x390] ;  /* 0x0000e400ff027b82 */ /* 0x000e220000000a00 */
[----:B------:R-:W-:-:S04]  /*08c0*/  IMAD R17, R16, R17, R0 ;  /* 0x0000001110117224 */ /* 0x000fc800078e0200 */
[----:B0-----:R-:W-:-:S05]  /*08d0*/  IMAD.WIDE R2, R17, 0x4, R2 ;  /* 0x0000000411027825 */ /* 0x001fca00078e0202 */
[----:B------:R-:W-:Y:S01]  /*08e0*/  STG.E desc[UR4][R2.64], R24 ;  /* 0x0000001802007986 */ /* 0x000fe2000c101904 */
[----:B------:R-:W-:Y:S05]  /*08f0*/  EXIT ;  /* 0x000000000000794d */ /* 0x000fea0003800000 */
.L_x_14:
        /* <DEDUP_REMOVED lines=16> */
.L_x_28:


//--------------------- .text._Z7sigmoidPfS_i     --------------------------
	.section	.text._Z7sigmoidPfS_i,"ax",@progbits
	.align	128
        .global         _Z7sigmoidPfS_i
        .type           _Z7sigmoidPfS_i,@function
        .size           _Z7sigmoidPfS_i,(.L_x_24 - _Z7sigmoidPfS_i)
        .other          _Z7sigmoidPfS_i,@"STO_CUDA_ENTRY STV_DEFAULT"
_Z7sigmoidPfS_i:
.text._Z7sigmoidPfS_i:
        /* <DEDUP_REMOVED lines=28> */
[----:B------:R-:W-:Y:S05]  /*01c0*/  CALL.REL.NOINC `($__internal_1_$__cuda_sm20_rcp_rn_f32_slowpath) ;  /* 0x0000000000287944 */ /* 0x000fea0003c00000 */
[----:B------:R-:W-:Y:S05]  /*01d0*/  BRA `(.L_x_17) ;  /* 0x0000000000107947 */ /* 0x000fea0003800000 */
.L_x_16:
[----:B------:R-:W0:Y:S02]  /*01e0*/  MUFU.RCP R7, R0 ;  /* 0x0000000000077308 */ /* 0x000e240000001000 */
[----:B0-----:R-:W-:-:S04]  /*01f0*/  FFMA R2, R0, R7, -1 ;  /* 0xbf80000000027423 */ /* 0x001fc80000000007 */
[----:B------:R-:W-:-:S04]  /*0200*/  FADD.FTZ R2, -R2, -RZ ;  /* 0x800000ff02027221 */ /* 0x000fc80000010100 */
[----:B------:R-:W-:-:S07]  /*0210*/  FFMA R7, R7, R2, R7 ;  /* 0x0000000207077223 */ /* 0x000fce0000000007 */
.L_x_17:
[----:B------:R-:W-:Y:S05]  /*0220*/  BSYNC.RECONVERGENT B0 ;  /* 0x0000000000007941 */ /* 0x000fea0003800200 */
.L_x_15:
[----:B------:R-:W0:Y:S02]  /*0230*/  LDC.64 R4, c[0x0][0x388] ;  /* 0x0000e200ff047b82 */ /* 0x000e240000000a00 */
[----:B0-----:R-:W-:-:S05]  /*0240*/  IMAD.WIDE R2, R3, 0x4, R4 ;  /* 0x0000000403027825 */ /* 0x001fca00078e0204 */
[----:B------:R-:W-:Y:S01]  /*0250*/  STG.E desc[UR4][R2.64], R7 ;  /* 0x0000000702007986 */ /* 0x000fe2000c101904 */
[----:B------:R-:W-:Y:S05]  /*0260*/  EXIT ;  /* 0x000000000000794d */ /* 0x000fea0003800000 */
        .weak           $__internal_1_$__cuda_sm20_rcp_rn_f32_slowpath
        .type           $__internal_1_$__cuda_sm20_rcp_rn_f32_slowpath,@function
        .size           $__internal_1_$__cuda_sm20_rcp_rn_f32_slowpath,(.L_x_24 - $__internal_1_$__cuda_sm20_rcp_rn_f32_slowpath)
$__internal_1_$__cuda_sm20_rcp_rn_f32_slowpath:
[----:B------:R-:W-:Y:S01]  /*0270*/  IMAD.SHL.U32 R2, R0, 0x2, RZ ;  /* 0x0000000200027824 */ /* 0x000fe200078e00ff */
[----:B------:R-:W-:Y:S04]  /*0280*/  BSSY.RECONVERGENT B1, `(.L_x_18) ;  /* 0x0000030000017945 */ /* 0x000fe80003800200 */
[----:B------:R-:W-:-:S04]  /*0290*/  SHF.R.U32.HI R2, RZ, 0x18, R2 ;  /* 0x00000018ff027819 */ /* 0x000fc80000011602 */
[----:B------:R-:W-:-:S13]  /*02a0*/  ISETP.NE.U32.AND P0, PT, R2, RZ, PT ;  /* 0x000000ff0200720c */ /* 0x000fda0003f05070 */
[----:B------:R-:W-:Y:S05]  /*02b0*/  @P0 BRA `(.L_x_19) ;  /* 0x0000000000280947 */ /* 0x000fea0003800000 */
[----:B------:R-:W-:-:S04]  /*02c0*/  SHF.L.U32 R2, R0, 0x1, RZ ;  /* 0x0000000100027819 */ /* 0x000fc800000006ff */
        /* <DEDUP_REMOVED lines=9> */
.L_x_19:
[----:B------:R-:W-:-:S05]  /*0360*/  VIADD R5, R2, 0xffffff03 ;  /* 0xffffff0302057836 */ /* 0x000fca0000000000 */
        /* <DEDUP_REMOVED lines=32> */
.L_x_21:
[----:B------:R0:W1:Y:S02]  /*0570*/  MUFU.RCP R5, R0 ;  /* 0x0000000000057308 */ /* 0x0000640000001000 */
.L_x_20:
[----:B------:R-:W-:Y:S05]  /*0580*/  BSYNC.RECONVERGENT B1 ;  /* 0x0000000000017941 */ /* 0x000fea0003800200 */
.L_x_18:
[----:B-1----:R-:W-:Y:S02]  /*0590*/  IMAD.MOV.U32 R7, RZ, RZ, R5 ;  /* 0x000000ffff077224 */ /* 0x002fe400078e0005 */
[----:B------:R-:W-:-:S04]  /*05a0*/  HFMA2 R5, -RZ, RZ, 0, 0 ;  /* 0x00000000ff057431 */ /* 0x000fc800000001ff */
[----:B0-----:R-:W-:Y:S05]  /*05b0*/  RET.REL.NODEC R4 `(_Z7sigmoidPfS_i) ;  /* 0xfffffff804907950 */ /* 0x001fea0003c3ffff */
.L_x_22:
        /* <DEDUP_REMOVED lines=12> */
.L_x_24:


//--------------------- .nv.shared.reserved.0     --------------------------
	.section	.nv.shared.reserved.0,"aw",@nobits
	.weak		__nv_reservedSMEM_offset_0_alias
	.size		__nv_reservedSMEM_offset_0_alias, 0, 64
	.other		__nv_reservedSMEM_offset_0_alias,@"STO_CUDA_RESERVED_SHARED STV_DEFAULT"
__nv_reservedSMEM_offset_0_alias:
	.zero		0
	.zero		64


//--------------------- .nv.constant0._Z13updateWeightsPfS_if --------------------------
	.section	.nv.constant0._Z13updateWeightsPfS_if,"a",@progbits
	.sectionflags	@""
	.align	4
.nv.constant0._Z13updateWeightsPfS_if:
	.zero		920


//--------------------- .nv.constant0._Z17derivativeSigmoidPfS_i --------------------------
	.section	.nv.constant0._Z17derivativeSigmoidPfS_i,"a",@progbits
	.sectionflags	@""
	.align	4
.nv.constant0._Z17derivativeSigmoidPfS_i:
	.zero		916


//--------------------- .nv.constant0._Z7addBiasPfS_i --------------------------
	.section	.nv.constant0._Z7addBiasPfS_i,"a",@progbits
	.sectionflags	@""
	.align	4
.nv.constant0._Z7addBiasPfS_i:
	.zero		916


//--------------------- .nv.constant0._Z14matrixMultiplyPfS_S_iii --------------------------
	.section	.nv.constant0._Z14matrixMultiplyPfS_S_iii,"a",@progbits
	.sectionflags	@""
	.align	4
.nv.constant0._Z14matrixMultiplyPfS_S_iii:
	.zero		932


//--------------------- .nv.constant0._Z7sigmoidPfS_i --------------------------
	.section	.nv.constant0._Z7sigmoidPfS_i,"a",@progbits
	.sectionflags	@""
	.align	4
.nv.constant0._Z7sigmoidPfS_i:
	.zero		916


//--------------------- SYMBOLS --------------------------

	.type		.nv.reservedSmem.offset0,@object
	.size		.nv.reservedSmem.offset0,0x4
